// auto-generated by cutlass_sweep.gemm — config: {"arch": "sm_90", "cluster_m": 1, "cluster_n": 1, "dtype": "e5m2", "stages": 3, "tile_k": 64, "tile_m": 256, "tile_n": 256}
#include "cutlass/cutlass.h"
#include "cutlass/gemm/collective/collective_builder.hpp"
#include "cutlass/gemm/device/gemm_universal_adapter.h"
#include "cutlass/gemm/kernel/gemm_universal.hpp"
#include "cutlass/epilogue/collective/collective_builder.hpp"

using ElemA = cutlass::float_e5m2_t;
using ElemB = cutlass::float_e5m2_t;
using ElemCD = cutlass::float_e5m2_t;
using Acc  = float;
using TileShape    = cute::Shape<cute::_256, cute::_256, cute::_64>;
using ClusterShape = cute::Shape<cute::_1, cute::_1, cute::_1>;

using CollectiveEpilogue = typename cutlass::epilogue::collective::CollectiveBuilder<
    cutlass::arch::Sm90, cutlass::arch::OpClassTensorOp,
    TileShape, ClusterShape,
    cutlass::epilogue::collective::EpilogueTileAuto,
    Acc, Acc,
    ElemCD, cutlass::layout::RowMajor, 128 / cutlass::sizeof_bits<ElemCD>::value,
    ElemCD, cutlass::layout::RowMajor, 128 / cutlass::sizeof_bits<ElemCD>::value,
    cutlass::epilogue::collective::EpilogueScheduleAuto
  >::CollectiveOp;

using CollectiveMainloop = typename cutlass::gemm::collective::CollectiveBuilder<
    cutlass::arch::Sm90, cutlass::arch::OpClassTensorOp,
    ElemA, cutlass::layout::RowMajor, 128 / cutlass::sizeof_bits<ElemA>::value,
    ElemB, cutlass::layout::ColumnMajor, 128 / cutlass::sizeof_bits<ElemB>::value,
    Acc,
    TileShape, ClusterShape,
    cutlass::gemm::collective::StageCount<3>,
    cutlass::gemm::collective::KernelScheduleAuto
  >::CollectiveOp;

using GemmKernel = cutlass::gemm::kernel::GemmUniversal<
    cute::Shape<int,int,int,int>,
    CollectiveMainloop,
    CollectiveEpilogue
>;
using Gemm = cutlass::gemm::device::GemmUniversalAdapter<GemmKernel>;

// Force the device kernel symbol into the cubin without needing a host main.
auto* _anchor = &cutlass::device_kernel<GemmKernel>;


// ===== COMPILED SASS (sm_90a) =====

	.target	sm_90a

	.elftype	@"ET_EXEC"


//--------------------- .note.nv.tkinfo           --------------------------
	.section	.note.nv.tkinfo,"",@"SHT_NOTE"
	.sectionflags	@"SHF_NOTE_NV_TKINFO"
	.tkinfo
        /*0018*/ 	.word	0x00000002
        /*0030*/ 	.string	""
        /*0030*/ 	.string	"ptxas"
        /*0030*/ 	.string	"Cuda compilation tools, release 13.0, V13.0.88"
        /*0030*/ 	.string	"Build cuda_13.0.r13.0/compiler.36424714_0"
        /*0030*/ 	.string	"-arch sm_90a -m 64 "



//--------------------- .note.nv.cuinfo           --------------------------
	.section	.note.nv.cuinfo,"",@"SHT_NOTE"
	.sectionflags	@"SHF_NOTE_NV_CUINFO"
        /*0018*/ 	.short	0x0002
        /*001a*/ 	.short	0x005a
        /*001c*/ 	.short	0x0082
	.zero		2


//--------------------- .nv.info                  --------------------------
	.section	.nv.info,"",@"SHT_CUDA_INFO"
	.align	4


	//----- nvinfo : EIATTR_REGCOUNT
	.align		4
        /*0000*/ 	.byte	0x04, 0x2f
        /*0002*/ 	.short	(.L_12 - .L_11)
	.align		4
.L_11:
        /*0004*/ 	.word	index@(_ZN7cutlass13device_kernelINS_4gemm6kernel13GemmUniversalIN4cute5tupleIJiiiiEEENS1_10collective13CollectiveMmaINS1_37MainloopSm90TmaGmmaWarpSpecializedFP8ILi3ENS5_IJNS4_1CILi1EEESB_SB_EEENS1_35KernelTmaWarpSpecializedCooperativeEEENS5_IJNSA_ILi256EEESF_NSA_ILi64EEEEEENS_12float_e5m2_tENS5_IJlSB_lEEESI_SJ_NS4_8TiledMMAINS4_8MMA_AtomIJNS4_4SM904GMMA31MMA_64x256x32_F32E5M2E5M2_SS_TNILNSN_7ScaleInE1ELSP_1EEEEEENS4_6LayoutINS5_IJNSA_ILi2EEESB_SB_EEENS5_IJSB_NSA_ILi0EEESV_EEEEENS5_IJNS4_10UnderscoreESY_SY_EEEEENS4_13SM90_TMA_LOADENS4_14ComposedLayoutINS4_7SwizzleILi2ELi4ELi3EEENS4_18smem_ptr_flag_bitsILi8EEENSS_INS5_IJNSA_ILi8EEESG_EEENS5_IJSG_SB_EEEEEEEvNS4_8identityES11_S1B_vS1C_EENS_8epilogue10collective6detail29Sm90TmaWarpSpecializedAdapterINS1F_15DefaultEpilogueISI_SJ_SJ_NS1E_6thread17LinearCombinationISI_Li1EffLNS1J_9ScaleType4KindE0ELNS_15FloatRoundStyleE2ESI_EENS1_15EpilogueDefaultEEEEEvvEEEEvNT_6ParamsE)
        /*0008*/ 	.word	0x000000a8


	//----- nvinfo : EIATTR_FRAME_SIZE
	.align		4
.L_12:
        /*000c*/ 	.byte	0x04, 0x11
        /*000e*/ 	.short	(.L_14 - .L_13)
	.align		4
.L_13:
        /*0010*/ 	.word	index@(_ZN7cutlass13device_kernelINS_4gemm6kernel13GemmUniversalIN4cute5tupleIJiiiiEEENS1_10collective13CollectiveMmaINS1_37MainloopSm90TmaGmmaWarpSpecializedFP8ILi3ENS5_IJNS4_1CILi1EEESB_SB_EEENS1_35KernelTmaWarpSpecializedCooperativeEEENS5_IJNSA_ILi256EEESF_NSA_ILi64EEEEEENS_12float_e5m2_tENS5_IJlSB_lEEESI_SJ_NS4_8TiledMMAINS4_8MMA_AtomIJNS4_4SM904GMMA31MMA_64x256x32_F32E5M2E5M2_SS_TNILNSN_7ScaleInE1ELSP_1EEEEEENS4_6LayoutINS5_IJNSA_ILi2EEESB_SB_EEENS5_IJSB_NSA_ILi0EEESV_EEEEENS5_IJNS4_10UnderscoreESY_SY_EEEEENS4_13SM90_TMA_LOADENS4_14ComposedLayoutINS4_7SwizzleILi2ELi4ELi3EEENS4_18smem_ptr_flag_bitsILi8EEENSS_INS5_IJNSA_ILi8EEESG_EEENS5_IJSG_SB_EEEEEEEvNS4_8identityES11_S1B_vS1C_EENS_8epilogue10collective6detail29Sm90TmaWarpSpecializedAdapterINS1F_15DefaultEpilogueISI_SJ_SJ_NS1E_6thread17LinearCombinationISI_Li1EffLNS1J_9ScaleType4KindE0ELNS_15FloatRoundStyleE2ESI_EENS1_15EpilogueDefaultEEEEEvvEEEEvNT_6ParamsE)
        /*0014*/ 	.word	0x00000870


	//----- nvinfo : EIATTR_MIN_STACK_SIZE
	.align		4
.L_14:
        /*0018*/ 	.byte	0x04, 0x12
        /*001a*/ 	.short	(.L_16 - .L_15)
	.align		4
.L_15:
        /*001c*/ 	.word	index@(_ZN7cutlass13device_kernelINS_4gemm6kernel13GemmUniversalIN4cute5tupleIJiiiiEEENS1_10collective13CollectiveMmaINS1_37MainloopSm90TmaGmmaWarpSpecializedFP8ILi3ENS5_IJNS4_1CILi1EEESB_SB_EEENS1_35KernelTmaWarpSpecializedCooperativeEEENS5_IJNSA_ILi256EEESF_NSA_ILi64EEEEEENS_12float_e5m2_tENS5_IJlSB_lEEESI_SJ_NS4_8TiledMMAINS4_8MMA_AtomIJNS4_4SM904GMMA31MMA_64x256x32_F32E5M2E5M2_SS_TNILNSN_7ScaleInE1ELSP_1EEEEEENS4_6LayoutINS5_IJNSA_ILi2EEESB_SB_EEENS5_IJSB_NSA_ILi0EEESV_EEEEENS5_IJNS4_10UnderscoreESY_SY_EEEEENS4_13SM90_TMA_LOADENS4_14ComposedLayoutINS4_7SwizzleILi2ELi4ELi3EEENS4_18smem_ptr_flag_bitsILi8EEENSS_INS5_IJNSA_ILi8EEESG_EEENS5_IJSG_SB_EEEEEEEvNS4_8identityES11_S1B_vS1C_EENS_8epilogue10collective6detail29Sm90TmaWarpSpecializedAdapterINS1F_15DefaultEpilogueISI_SJ_SJ_NS1E_6thread17LinearCombinationISI_Li1EffLNS1J_9ScaleType4KindE0ELNS_15FloatRoundStyleE2ESI_EENS1_15EpilogueDefaultEEEEEvvEEEEvNT_6ParamsE)
        /*0020*/ 	.word	0x00000870
.L_16:


//--------------------- .nv.compat                --------------------------
	.section	.nv.compat,"",@"SHT_CUDA_COMPAT_INFO"
	.align	4
        /*0000*/ 	.byte	0x02, 0x09, 0x01, 0x00, 0x02, 0x02, 0x04, 0x00, 0x02, 0x05, 0x05, 0x00, 0x03, 0x07, 0x01, 0x01
        /*0010*/ 	.byte	0x02, 0x03, 0x01, 0x00, 0x02, 0x06, 0x01, 0x00, 0x04, 0x0b, 0x08, 0x00, 0x00, 0x00, 0x00, 0x00
        /*0020*/ 	.byte	0x00, 0x00, 0x00, 0x00


//--------------------- .nv.info._ZN7cutlass13device_kernelINS_4gemm6kernel13GemmUniversalIN4cute5tupleIJiiiiEEENS1_10collective13CollectiveMmaINS1_37MainloopSm90TmaGmmaWarpSpecializedFP8ILi3ENS5_IJNS4_1CILi1EEESB_SB_EEENS1_35KernelTmaWarpSpecializedCooperativeEEENS5_IJNSA_ILi256EEESF_NSA_ILi64EEEEEENS_12float_e5m2_tENS5_IJlSB_lEEESI_SJ_NS4_8TiledMMAINS4_8MMA_AtomIJNS4_4SM904GMMA31MMA_64x256x32_F32E5M2E5M2_SS_TNILNSN_7ScaleInE1ELSP_1EEEEEENS4_6LayoutINS5_IJNSA_ILi2EEESB_SB_EEENS5_IJSB_NSA_ILi0EEESV_EEEEENS5_IJNS4_10UnderscoreESY_SY_EEEEENS4_13SM90_TMA_LOADENS4_14ComposedLayoutINS4_7SwizzleILi2ELi4ELi3EEENS4_18smem_ptr_flag_bitsILi8EEENSS_INS5_IJNSA_ILi8EEESG_EEENS5_IJSG_SB_EEEEEEEvNS4_8identityES11_S1B_vS1C_EENS_8epilogue10collective6detail29Sm90TmaWarpSpecializedAdapterINS1F_15DefaultEpilogueISI_SJ_SJ_NS1E_6thread17LinearCombinationISI_Li1EffLNS1J_9ScaleType4KindE0ELNS_15FloatRoundStyleE2ESI_EENS1_15EpilogueDefaultEEEEEvvEEEEvNT_6ParamsE --------------------------
	.section	.nv.info._ZN7cutlass13device_kernelINS_4gemm6kernel13GemmUniversalIN4cute5tupleIJiiiiEEENS1_10collective13CollectiveMmaINS1_37MainloopSm90TmaGmmaWarpSpecializedFP8ILi3ENS5_IJNS4_1CILi1EEESB_SB_EEENS1_35KernelTmaWarpSpecializedCooperativeEEENS5_IJNSA_ILi256EEESF_NSA_ILi64EEEEEENS_12float_e5m2_tENS5_IJlSB_lEEESI_SJ_NS4_8TiledMMAINS4_8MMA_AtomIJNS4_4SM904GMMA31MMA_64x256x32_F32E5M2E5M2_SS_TNILNSN_7ScaleInE1ELSP_1EEEEEENS4_6LayoutINS5_IJNSA_ILi2EEESB_SB_EEENS5_IJSB_NSA_ILi0EEESV_EEEEENS5_IJNS4_10UnderscoreESY_SY_EEEEENS4_13SM90_TMA_LOADENS4_14ComposedLayoutINS4_7SwizzleILi2ELi4ELi3EEENS4_18smem_ptr_flag_bitsILi8EEENSS_INS5_IJNSA_ILi8EEESG_EEENS5_IJSG_SB_EEEEEEEvNS4_8identityES11_S1B_vS1C_EENS_8epilogue10collective6detail29Sm90TmaWarpSpecializedAdapterINS1F_15DefaultEpilogueISI_SJ_SJ_NS1E_6thread17LinearCombinationISI_Li1EffLNS1J_9ScaleType4KindE0ELNS_15FloatRoundStyleE2ESI_EENS1_15EpilogueDefaultEEEEEvvEEEEvNT_6ParamsE,"",@"SHT_CUDA_INFO"
	.sectionflags	@""
	.align	4


	//----- nvinfo : EIATTR_CUDA_API_VERSION
	.align		4
        /*0000*/ 	.byte	0x04, 0x37
        /*0002*/ 	.short	(.L_18 - .L_17)
.L_17:
        /*0004*/ 	.word	0x00000082


	//----- nvinfo : EIATTR_KPARAM_INFO
	.align		4
.L_18:
        /*0008*/ 	.byte	0x04, 0x17
        /*000a*/ 	.short	(.L_20 - .L_19)
.L_19:
        /*000c*/ 	.word	0x00000000
        /*0010*/ 	.short	0x0000
        /*0012*/ 	.short	0x0070
        /*0014*/ 	.byte	0x00, 0xf0, 0x01, 0x10


	//----- nvinfo : EIATTR_SPARSE_MMA_MASK
	.align		4
.L_20:
        /*0018*/ 	.byte	0x03, 0x50
        /*001a*/ 	.short	0x0000


	//----- nvinfo : EIATTR_MAXREG_COUNT
	.align		4
        /*001c*/ 	.byte	0x03, 0x1b
        /*001e*/ 	.short	0x00a8


	//----- nvinfo : EIATTR_NUM_BARRIERS
	.align		4
        /*0020*/ 	.byte	0x02, 0x4c
        /*0022*/ 	.byte	0x01
	.zero		1


	//----- nvinfo : EIATTR_ANNOTATIONS
	.align		4
        /*0024*/ 	.byte	0x04, 0x55
        /*0026*/ 	.short	(.L_22 - .L_21)


	//   ....[0]....
.L_21:
        /*0028*/ 	.word	0x00000001
        /*002c*/ 	.byte	0x70, 0x05, 0x00, 0x00, 0x01, 0x00, 0x00, 0x00, 0x90, 0x05, 0x00, 0x00, 0x01, 0x00, 0x00, 0x00
        /* <DEDUP_REMOVED lines=1579> */
        /*62ec*/ 	.byte	0x90, 0x50, 0x02, 0x00


	//----- nvinfo : EIATTR_MERCURY_ISA_VERSION
	.align		4
.L_22:
        /*62f0*/ 	.byte	0x03, 0x5f
        /*62f2*/ 	.short	0x0101


	//----- nvinfo : EIATTR_INT_WARP_WIDE_INSTR_OFFSETS
	.align		4
        /*62f4*/ 	.byte	0x04, 0x31
        /*62f6*/ 	.short	(.L_24 - .L_23)


	//   ....[0]....
.L_23:
        /*62f8*/ 	.word	0x00000460


	//   ....[1]....
        /*62fc*/ 	.word	0x00000480


	//   ....[2]....
        /*6300*/ 	.word	0x00000580


	//----- nvinfo : EIATTR_COOP_GROUP_MASK_REGIDS
	.align		4
.L_24:
        /*6304*/ 	.byte	0x04, 0x29
        /*6306*/ 	.short	(.L_26 - .L_25)


	//   ....[0]....
.L_25:
        /*6308*/ 	.word	0xffffffff


	//   ....[1]....
        /*630c*/ 	.word	0xffffffff


	//   ....[2]....
        /*6310*/ 	.word	0xffffffff


	//   ....[3]....
        /*6314*/ 	.word	0xffffffff


	//   ....[4]....
        /*6318*/ 	.word	0xffffffff


	//----- nvinfo : EIATTR_COOP_GROUP_INSTR_OFFSETS
	.align		4
.L_26:
        /*631c*/ 	.byte	0x04, 0x28
        /*631e*/ 	.short	(.L_28 - .L_27)


	//   ....[0]....
.L_27:
        /*6320*/ 	.word	0x00000070


	//   ....[1]....
        /*6324*/ 	.word	0x00000080


	//   ....[2]....
        /*6328*/ 	.word	0x000001a0


	//   ....[3]....
        /*632c*/ 	.word	0x000003a0


	//   ....[4]....
        /*6330*/ 	.word	0x00002690


	//----- nvinfo : EIATTR_REG_RECONFIG
	.align		4
.L_28:
        /*6334*/ 	.byte	0x01, 0x54
	.zero		2


	//----- nvinfo : EIATTR_MBARRIER_INSTR_OFFSETS
	.align		4
        /*6338*/ 	.byte	0x04, 0x39
        /*633a*/ 	.short	(.L_30 - .L_29)


	//   ....[0]....
.L_29:
        /*633c*/ 	.word	0x00000320
        /*6340*/ 	.word	0x000000ff
        /*6344*/ 	.word	0x00000000
        /*6348*/ 	.short	0x0100
        /*634a*/ 	.byte	0x09
	.zero		1


	//   ....[1]....
        /*634c*/ 	.word	0x00000330
        /*6350*/ 	.word	0x000000ff
        /*6354*/ 	.word	0x00000018
        /*6358*/ 	.short	0x0100
        /*635a*/ 	.byte	0x09
	.zero		1


	//   ....[2]....
        /*635c*/ 	.word	0x00000340
        /*6360*/ 	.word	0x000000ff
        /*6364*/ 	.word	0x00000008
        /*6368*/ 	.short	0x0100
        /*636a*/ 	.byte	0x09
	.zero		1


	//   ....[3]....
        /*636c*/ 	.word	0x00000350
        /*6370*/ 	.word	0x000000ff
        /*6374*/ 	.word	0x00000020
        /*6378*/ 	.short	0x0100
        /*637a*/ 	.byte	0x09
	.zero		1


	//   ....[4]....
        /*637c*/ 	.word	0x00000360
        /*6380*/ 	.word	0x000000ff
        /*6384*/ 	.word	0x00000010
        /*6388*/ 	.short	0x0100
        /*638a*/ 	.byte	0x09
	.zero		1


	//   ....[5]....
        /*638c*/ 	.word	0x00000370
        /*6390*/ 	.word	0x000000ff
        /*6394*/ 	.word	0x00000028
        /*6398*/ 	.short	0x0100
        /*639a*/ 	.byte	0x09
	.zero		1


	//   ....[6]....
        /*639c*/ 	.word	0x000005b0
        /*63a0*/ 	.word	0x000000ff
        /*63a4*/ 	.word	0x00000040
        /*63a8*/ 	.short	0x0100
        /*63aa*/ 	.byte	0x06
	.zero		1


	//   ....[7]....
        /*63ac*/ 	.word	0x000005c0
        /*63b0*/ 	.word	0x000000ff
        /*63b4*/ 	.word	0x00000048
        /*63b8*/ 	.short	0x0100
        /*63ba*/ 	.byte	0x06
	.zero		1


	//   ....[8]....
        /*63bc*/ 	.word	0x00002aa0
        /*63c0*/ 	.word	0x000000ff
        /*63c4*/ 	.word	0x00000000
        /*63c8*/ 	.short	0x010a
        /*63ca*/ 	.byte	0x06
	.zero		1


	//   ....[9]....
        /*63cc*/ 	.word	0x00002ae0
        /*63d0*/ 	.word	0x000000ff
        /*63d4*/ 	.word	0x00000000
        /*63d8*/ 	.short	0x010a
        /*63da*/ 	.byte	0x06
	.zero		1


	//   ....[10]....
        /*63dc*/ 	.word	0x00006e50
        /*63e0*/ 	.word	0x000000ff
        /*63e4*/ 	.word	0x00000000
        /*63e8*/ 	.short	0x010a
        /*63ea*/ 	.byte	0x10
	.zero		1


	//   ....[11]....
        /*63ec*/ 	.word	0x00006e90
        /*63f0*/ 	.word	0x000000ff
        /*63f4*/ 	.word	0x00000000
        /*63f8*/ 	.short	0x010a
        /*63fa*/ 	.byte	0x10
	.zero		1


	//   ....[12]....
        /*63fc*/ 	.word	0x0000cdd0
        /*6400*/ 	.word	0x000000ff
        /*6404*/ 	.word	0x00000000
        /*6408*/ 	.short	0x0101
        /*640a*/ 	.byte	0x08
	.zero		1


	//   ....[13]....
        /*640c*/ 	.word	0x00010870
        /*6410*/ 	.word	0x000000ff
        /*6414*/ 	.word	0x00000000
        /*6418*/ 	.short	0x0101
        /*641a*/ 	.byte	0x08
	.zero		1


	//   ....[14]....
        /*641c*/ 	.word	0x00024380
        /*6420*/ 	.word	0x00000010
        /*6424*/ 	.word	0x00000018
        /*6428*/ 	.short	0x010a
        /*642a*/ 	.byte	0x3f
	.zero		1


	//   ....[15]....
        /*642c*/ 	.word	0x000246b0
        /*6430*/ 	.word	0x00000002
        /*6434*/ 	.word	0x00000048
        /*6438*/ 	.short	0x0101
        /*643a*/ 	.byte	0x3f
	.zero		1


	//   ....[16]....
        /*643c*/ 	.word	0x00024e60
        /*6440*/ 	.word	0x00000003
        /*6444*/ 	.word	0x00000000
        /*6448*/ 	.short	0x010a
        /*644a*/ 	.byte	0x3f
	.zero		1


	//   ....[17]....
        /*644c*/ 	.word	0x00024ef0
        /*6450*/ 	.word	0x00000003
        /*6454*/ 	.word	0x00000000
        /*6458*/ 	.short	0x010a
        /*645a*/ 	.byte	0x3f
	.zero		1


	//   ....[18]....
        /*645c*/ 	.word	0x00024f80
        /*6460*/ 	.word	0x00000003
        /*6464*/ 	.word	0x00000000
        /*6468*/ 	.short	0x010a
        /*646a*/ 	.byte	0x3f
	.zero		1


	//   ....[19]....
        /*646c*/ 	.word	0x00024ff0
        /*6470*/ 	.word	0x00000003
        /*6474*/ 	.word	0x00000000
        /*6478*/ 	.short	0x010a
        /*647a*/ 	.byte	0x3f
	.zero		1


	//   ....[20]....
        /*647c*/ 	.word	0x00025060
        /*6480*/ 	.word	0x00000000
        /*6484*/ 	.word	0x00000000
        /*6488*/ 	.short	0x010a
        /*648a*/ 	.byte	0x3f
	.zero		1


	//   ....[21]....
        /*648c*/ 	.word	0x00025140
        /*6490*/ 	.word	0x00000010
        /*6494*/ 	.word	0x00000018
        /*6498*/ 	.short	0x010a
        /*649a*/ 	.byte	0x3f
	.zero		1


	//   ....[22]....
        /*649c*/ 	.word	0x00025220
        /*64a0*/ 	.word	0x00000003
        /*64a4*/ 	.word	0x00000000
        /*64a8*/ 	.short	0x010a
        /*64aa*/ 	.byte	0x3f
	.zero		1


	//   ....[23]....
        /*64ac*/ 	.word	0x00025270
        /*64b0*/ 	.word	0x00000003
        /*64b4*/ 	.word	0x00000000
        /*64b8*/ 	.short	0x010a
        /*64ba*/ 	.byte	0x3f
	.zero		1


	//----- nvinfo : EIATTR_NUM_MBARRIERS
	.align		4
.L_30:
        /*64bc*/ 	.byte	0x03, 0x38
        /*64be*/ 	.short	0x0008


	//----- nvinfo : EIATTR_EXIT_INSTR_OFFSETS
	.align		4
        /*64c0*/ 	.byte	0x04, 0x1c
        /*64c2*/ 	.short	(.L_32 - .L_31)


	//   ....[0]....
.L_31:
        /*64c4*/ 	.word	0x00000620


	//   ....[1]....
        /*64c8*/ 	.word	0x00000f80


	//   ....[2]....
        /*64cc*/ 	.word	0x000239b0


	//   ....[3]....
        /*64d0*/ 	.word	0x00024010


	//   ....[4]....
        /*64d4*/ 	.word	0x00024fd0


	//----- nvinfo : EIATTR_MAX_THREADS
	.align		4
.L_32:
        /*64d8*/ 	.byte	0x04, 0x05
        /*64da*/ 	.short	(.L_34 - .L_33)
.L_33:
        /*64dc*/ 	.word	0x00000180
        /*64e0*/ 	.word	0x00000001
        /*64e4*/ 	.word	0x00000001


	//----- nvinfo : EIATTR_CRS_STACK_SIZE
	.align		4
.L_34:
        /*64e8*/ 	.byte	0x04, 0x1e
        /*64ea*/ 	.short	(.L_36 - .L_35)
.L_35:
        /*64ec*/ 	.word	0x00000000


	//----- nvinfo : EIATTR_CBANK_PARAM_SIZE
	.align		4
.L_36:
        /*64f0*/ 	.byte	0x03, 0x19
        /*64f2*/ 	.short	0x0470


	//----- nvinfo : EIATTR_PARAM_CBANK
	.align		4
        /*64f4*/ 	.byte	0x04, 0x0a
        /*64f6*/ 	.short	(.L_38 - .L_37)
	.align		4
.L_37:
        /*64f8*/ 	.word	index@(.nv.constant0._ZN7cutlass13device_kernelINS_4gemm6kernel13GemmUniversalIN4cute5tupleIJiiiiEEENS1_10collective13CollectiveMmaINS1_37MainloopSm90TmaGmmaWarpSpecializedFP8ILi3ENS5_IJNS4_1CILi1EEESB_SB_EEENS1_35KernelTmaWarpSpecializedCooperativeEEENS5_IJNSA_ILi256EEESF_NSA_ILi64EEEEEENS_12float_e5m2_tENS5_IJlSB_lEEESI_SJ_NS4_8TiledMMAINS4_8MMA_AtomIJNS4_4SM904GMMA31MMA_64x256x32_F32E5M2E5M2_SS_TNILNSN_7ScaleInE1ELSP_1EEEEEENS4_6LayoutINS5_IJNSA_ILi2EEESB_SB_EEENS5_IJSB_NSA_ILi0EEESV_EEEEENS5_IJNS4_10UnderscoreESY_SY_EEEEENS4_13SM90_TMA_LOADENS4_14ComposedLayoutINS4_7SwizzleILi2ELi4ELi3EEENS4_18smem_ptr_flag_bitsILi8EEENSS_INS5_IJNSA_ILi8EEESG_EEENS5_IJSG_SB_EEEEEEEvNS4_8identityES11_S1B_vS1C_EENS_8epilogue10collective6detail29Sm90TmaWarpSpecializedAdapterINS1F_15DefaultEpilogueISI_SJ_SJ_NS1E_6thread17LinearCombinationISI_Li1EffLNS1J_9ScaleType4KindE0ELNS_15FloatRoundStyleE2ESI_EENS1_15EpilogueDefaultEEEEEvvEEEEvNT_6ParamsE)
        /*64fc*/ 	.short	0x0210
        /*64fe*/ 	.short	0x0470


	//----- nvinfo : EIATTR_SW_WAR
	.align		4
.L_38:
        /*6500*/ 	.byte	0x04, 0x36
        /*6502*/ 	.short	(.L_40 - .L_39)
.L_39:
        /*6504*/ 	.word	0x00000008
.L_40:


//--------------------- .nv.callgraph             --------------------------
	.section	.nv.callgraph,"",@"SHT_CUDA_CALLGRAPH"
	.align	4
	.sectionentsize	8
	.align		4
        /*0000*/ 	.word	0x00000000
	.align		4
        /*0004*/ 	.word	0xffffffff
	.align		4
        /*0008*/ 	.word	0x00000000
	.align		4
        /*000c*/ 	.word	0xfffffffe
	.align		4
        /*0010*/ 	.word	0x00000000
	.align		4
        /*0014*/ 	.word	0xfffffffd
	.align		4
        /*0018*/ 	.word	0x00000000
	.align		4
        /*001c*/ 	.word	0xfffffffc


//--------------------- .nv.constant4             --------------------------
	.section	.nv.constant4,"a",@progbits
	.align	8
	.align		8
.nv.constant4:
        /*0000*/ 	.dword	_ZN39_INTERNAL_d8848aba_4_k_cu_d20cab50_45324cuda3std3__45__cpo5beginE
	.align		8
        /*0008*/ 	.dword	_ZN39_INTERNAL_d8848aba_4_k_cu_d20cab50_45324cuda3std3__45__cpo3endE
	.align		8
        /*0010*/ 	.dword	_ZN39_INTERNAL_d8848aba_4_k_cu_d20cab50_45324cuda3std3__45__cpo6cbeginE
	.align		8
        /*0018*/ 	.dword	_ZN39_INTERNAL_d8848aba_4_k_cu_d20cab50_45324cuda3std3__45__cpo4cendE
	.align		8
        /*0020*/ 	.dword	_ZN39_INTERNAL_d8848aba_4_k_cu_d20cab50_45324cuda3std3__441_GLOBAL__N__d8848aba_4_k_cu_d20cab50_45326ignoreE
	.align		8
        /*0028*/ 	.dword	_ZN39_INTERNAL_d8848aba_4_k_cu_d20cab50_45324cuda3std3__419piecewise_constructE
	.align		8
        /*0030*/ 	.dword	_ZN39_INTERNAL_d8848aba_4_k_cu_d20cab50_45324cuda3std3__48in_placeE
	.align		8
        /*0038*/ 	.dword	_ZN39_INTERNAL_d8848aba_4_k_cu_d20cab50_45324cuda3std6ranges3__45__cpo4swapE
	.align		8
        /*0040*/ 	.dword	_ZN39_INTERNAL_d8848aba_4_k_cu_d20cab50_45324cuda3std6ranges3__45__cpo9iter_moveE
	.align		8
        /*0048*/ 	.dword	_ZN39_INTERNAL_d8848aba_4_k_cu_d20cab50_45324cute7productE
	.align		8
        /*0050*/ 	.dword	_ZN39_INTERNAL_d8848aba_4_k_cu_d20cab50_45324cute1_E


//--------------------- .text._ZN7cutlass13device_kernelINS_4gemm6kernel13GemmUniversalIN4cute5tupleIJiiiiEEENS1_10collective13CollectiveMmaINS1_37MainloopSm90TmaGmmaWarpSpecializedFP8ILi3ENS5_IJNS4_1CILi1EEESB_SB_EEENS1_35KernelTmaWarpSpecializedCooperativeEEENS5_IJNSA_ILi256EEESF_NSA_ILi64EEEEEENS_12float_e5m2_tENS5_IJlSB_lEEESI_SJ_NS4_8TiledMMAINS4_8MMA_AtomIJNS4_4SM904GMMA31MMA_64x256x32_F32E5M2E5M2_SS_TNILNSN_7ScaleInE1ELSP_1EEEEEENS4_6LayoutINS5_IJNSA_ILi2EEESB_SB_EEENS5_IJSB_NSA_ILi0EEESV_EEEEENS5_IJNS4_10UnderscoreESY_SY_EEEEENS4_13SM90_TMA_LOADENS4_14ComposedLayoutINS4_7SwizzleILi2ELi4ELi3EEENS4_18smem_ptr_flag_bitsILi8EEENSS_INS5_IJNSA_ILi8EEESG_EEENS5_IJSG_SB_EEEEEEEvNS4_8identityES11_S1B_vS1C_EENS_8epilogue10collective6detail29Sm90TmaWarpSpecializedAdapterINS1F_15DefaultEpilogueISI_SJ_SJ_NS1E_6thread17LinearCombinationISI_Li1EffLNS1J_9ScaleType4KindE0ELNS_15FloatRoundStyleE2ESI_EENS1_15EpilogueDefaultEEEEEvvEEEEvNT_6ParamsE --------------------------
	.section	.text._ZN7cutlass13device_kernelINS_4gemm6kernel13GemmUniversalIN4cute5tupleIJiiiiEEENS1_10collective13CollectiveMmaINS1_37MainloopSm90TmaGmmaWarpSpecializedFP8ILi3ENS5_IJNS4_1CILi1EEESB_SB_EEENS1_35KernelTmaWarpSpecializedCooperativeEEENS5_IJNSA_ILi256EEESF_NSA_ILi64EEEEEENS_12float_e5m2_tENS5_IJlSB_lEEESI_SJ_NS4_8TiledMMAINS4_8MMA_AtomIJNS4_4SM904GMMA31MMA_64x256x32_F32E5M2E5M2_SS_TNILNSN_7ScaleInE1ELSP_1EEEEEENS4_6LayoutINS5_IJNSA_ILi2EEESB_SB_EEENS5_IJSB_NSA_ILi0EEESV_EEEEENS5_IJNS4_10UnderscoreESY_SY_EEEEENS4_13SM90_TMA_LOADENS4_14ComposedLayoutINS4_7SwizzleILi2ELi4ELi3EEENS4_18smem_ptr_flag_bitsILi8EEENSS_INS5_IJNSA_ILi8EEESG_EEENS5_IJSG_SB_EEEEEEEvNS4_8identityES11_S1B_vS1C_EENS_8epilogue10collective6detail29Sm90TmaWarpSpecializedAdapterINS1F_15DefaultEpilogueISI_SJ_SJ_NS1E_6thread17LinearCombinationISI_Li1EffLNS1J_9ScaleType4KindE0ELNS_15FloatRoundStyleE2ESI_EENS1_15EpilogueDefaultEEEEEvvEEEEvNT_6ParamsE,"ax",@progbits
	.align	128
.text._ZN7cutlass13device_kernelINS_4gemm6kernel13GemmUniversalIN4cute5tupleIJiiiiEEENS1_10collective13CollectiveMmaINS1_37MainloopSm90TmaGmmaWarpSpecializedFP8ILi3ENS5_IJNS4_1CILi1EEESB_SB_EEENS1_35KernelTmaWarpSpecializedCooperativeEEENS5_IJNSA_ILi256EEESF_NSA_ILi64EEEEEENS_12float_e5m2_tENS5_IJlSB_lEEESI_SJ_NS4_8TiledMMAINS4_8MMA_AtomIJNS4_4SM904GMMA31MMA_64x256x32_F32E5M2E5M2_SS_TNILNSN_7ScaleInE1ELSP_1EEEEEENS4_6LayoutINS5_IJNSA_ILi2EEESB_SB_EEENS5_IJSB_NSA_ILi0EEESV_EEEEENS5_IJNS4_10UnderscoreESY_SY_EEEEENS4_13SM90_TMA_LOADENS4_14ComposedLayoutINS4_7SwizzleILi2ELi4ELi3EEENS4_18smem_ptr_flag_bitsILi8EEENSS_INS5_IJNSA_ILi8EEESG_EEENS5_IJSG_SB_EEEEEEEvNS4_8identityES11_S1B_vS1C_EENS_8epilogue10collective6detail29Sm90TmaWarpSpecializedAdapterINS1F_15DefaultEpilogueISI_SJ_SJ_NS1E_6thread17LinearCombinationISI_Li1EffLNS1J_9ScaleType4KindE0ELNS_15FloatRoundStyleE2ESI_EENS1_15EpilogueDefaultEEEEEvvEEEEvNT_6ParamsE:
        .type           _ZN7cutlass13device_kernelINS_4gemm6kernel13GemmUniversalIN4cute5tupleIJiiiiEEENS1_10collective13CollectiveMmaINS1_37MainloopSm90TmaGmmaWarpSpecializedFP8ILi3ENS5_IJNS4_1CILi1EEESB_SB_EEENS1_35KernelTmaWarpSpecializedCooperativeEEENS5_IJNSA_ILi256EEESF_NSA_ILi64EEEEEENS_12float_e5m2_tENS5_IJlSB_lEEESI_SJ_NS4_8TiledMMAINS4_8MMA_AtomIJNS4_4SM904GMMA31MMA_64x256x32_F32E5M2E5M2_SS_TNILNSN_7ScaleInE1ELSP_1EEEEEENS4_6LayoutINS5_IJNSA_ILi2EEESB_SB_EEENS5_IJSB_NSA_ILi0EEESV_EEEEENS5_IJNS4_10UnderscoreESY_SY_EEEEENS4_13SM90_TMA_LOADENS4_14ComposedLayoutINS4_7SwizzleILi2ELi4ELi3EEENS4_18smem_ptr_flag_bitsILi8EEENSS_INS5_IJNSA_ILi8EEESG_EEENS5_IJSG_SB_EEEEEEEvNS4_8identityES11_S1B_vS1C_EENS_8epilogue10collective6detail29Sm90TmaWarpSpecializedAdapterINS1F_15DefaultEpilogueISI_SJ_SJ_NS1E_6thread17LinearCombinationISI_Li1EffLNS1J_9ScaleType4KindE0ELNS_15FloatRoundStyleE2ESI_EENS1_15EpilogueDefaultEEEEEvvEEEEvNT_6ParamsE,@function
        .size           _ZN7cutlass13device_kernelINS_4gemm6kernel13GemmUniversalIN4cute5tupleIJiiiiEEENS1_10collective13CollectiveMmaINS1_37MainloopSm90TmaGmmaWarpSpecializedFP8ILi3ENS5_IJNS4_1CILi1EEESB_SB_EEENS1_35KernelTmaWarpSpecializedCooperativeEEENS5_IJNSA_ILi256EEESF_NSA_ILi64EEEEEENS_12float_e5m2_tENS5_IJlSB_lEEESI_SJ_NS4_8TiledMMAINS4_8MMA_AtomIJNS4_4SM904GMMA31MMA_64x256x32_F32E5M2E5M2_SS_TNILNSN_7ScaleInE1ELSP_1EEEEEENS4_6LayoutINS5_IJNSA_ILi2EEESB_SB_EEENS5_IJSB_NSA_ILi0EEESV_EEEEENS5_IJNS4_10UnderscoreESY_SY_EEEEENS4_13SM90_TMA_LOADENS4_14ComposedLayoutINS4_7SwizzleILi2ELi4ELi3EEENS4_18smem_ptr_flag_bitsILi8EEENSS_INS5_IJNSA_ILi8EEESG_EEENS5_IJSG_SB_EEEEEEEvNS4_8identityES11_S1B_vS1C_EENS_8epilogue10collective6detail29Sm90TmaWarpSpecializedAdapterINS1F_15DefaultEpilogueISI_SJ_SJ_NS1E_6thread17LinearCombinationISI_Li1EffLNS1J_9ScaleType4KindE0ELNS_15FloatRoundStyleE2ESI_EENS1_15EpilogueDefaultEEEEEvvEEEEvNT_6ParamsE,(.L_x_583 - _ZN7cutlass13device_kernelINS_4gemm6kernel13GemmUniversalIN4cute5tupleIJiiiiEEENS1_10collective13CollectiveMmaINS1_37MainloopSm90TmaGmmaWarpSpecializedFP8ILi3ENS5_IJNS4_1CILi1EEESB_SB_EEENS1_35KernelTmaWarpSpecializedCooperativeEEENS5_IJNSA_ILi256EEESF_NSA_ILi64EEEEEENS_12float_e5m2_tENS5_IJlSB_lEEESI_SJ_NS4_8TiledMMAINS4_8MMA_AtomIJNS4_4SM904GMMA31MMA_64x256x32_F32E5M2E5M2_SS_TNILNSN_7ScaleInE1ELSP_1EEEEEENS4_6LayoutINS5_IJNSA_ILi2EEESB_SB_EEENS5_IJSB_NSA_ILi0EEESV_EEEEENS5_IJNS4_10UnderscoreESY_SY_EEEEENS4_13SM90_TMA_LOADENS4_14ComposedLayoutINS4_7SwizzleILi2ELi4ELi3EEENS4_18smem_ptr_flag_bitsILi8EEENSS_INS5_IJNSA_ILi8EEESG_EEENS5_IJSG_SB_EEEEEEEvNS4_8identityES11_S1B_vS1C_EENS_8epilogue10collective6detail29Sm90TmaWarpSpecializedAdapterINS1F_15DefaultEpilogueISI_SJ_SJ_NS1E_6thread17LinearCombinationISI_Li1EffLNS1J_9ScaleType4KindE0ELNS_15FloatRoundStyleE2ESI_EENS1_15EpilogueDefaultEEEEEvvEEEEvNT_6ParamsE)
        .other          _ZN7cutlass13device_kernelINS_4gemm6kernel13GemmUniversalIN4cute5tupleIJiiiiEEENS1_10collective13CollectiveMmaINS1_37MainloopSm90TmaGmmaWarpSpecializedFP8ILi3ENS5_IJNS4_1CILi1EEESB_SB_EEENS1_35KernelTmaWarpSpecializedCooperativeEEENS5_IJNSA_ILi256EEESF_NSA_ILi64EEEEEENS_12float_e5m2_tENS5_IJlSB_lEEESI_SJ_NS4_8TiledMMAINS4_8MMA_AtomIJNS4_4SM904GMMA31MMA_64x256x32_F32E5M2E5M2_SS_TNILNSN_7ScaleInE1ELSP_1EEEEEENS4_6LayoutINS5_IJNSA_ILi2EEESB_SB_EEENS5_IJSB_NSA_ILi0EEESV_EEEEENS5_IJNS4_10UnderscoreESY_SY_EEEEENS4_13SM90_TMA_LOADENS4_14ComposedLayoutINS4_7SwizzleILi2ELi4ELi3EEENS4_18smem_ptr_flag_bitsILi8EEENSS_INS5_IJNSA_ILi8EEESG_EEENS5_IJSG_SB_EEEEEEEvNS4_8identityES11_S1B_vS1C_EENS_8epilogue10collective6detail29Sm90TmaWarpSpecializedAdapterINS1F_15DefaultEpilogueISI_SJ_SJ_NS1E_6thread17LinearCombinationISI_Li1EffLNS1J_9ScaleType4KindE0ELNS_15FloatRoundStyleE2ESI_EENS1_15EpilogueDefaultEEEEEvvEEEEvNT_6ParamsE,@"STO_CUDA_ENTRY STV_DEFAULT"
_ZN7cutlass13device_kernelINS_4gemm6kernel13GemmUniversalIN4cute5tupleIJiiiiEEENS1_10collective13CollectiveMmaINS1_37MainloopSm90TmaGmmaWarpSpecializedFP8ILi3ENS5_IJNS4_1CILi1EEESB_SB_EEENS1_35KernelTmaWarpSpecializedCooperativeEEENS5_IJNSA_ILi256EEESF_NSA_ILi64EEEEEENS_12float_e5m2_tENS5_IJlSB_lEEESI_SJ_NS4_8TiledMMAINS4_8MMA_AtomIJNS4_4SM904GMMA31MMA_64x256x32_F32E5M2E5M2_SS_TNILNSN_7ScaleInE1ELSP_1EEEEEENS4_6LayoutINS5_IJNSA_ILi2EEESB_SB_EEENS5_IJSB_NSA_ILi0EEESV_EEEEENS5_IJNS4_10UnderscoreESY_SY_EEEEENS4_13SM90_TMA_LOADENS4_14ComposedLayoutINS4_7SwizzleILi2ELi4ELi3EEENS4_18smem_ptr_flag_bitsILi8EEENSS_INS5_IJNSA_ILi8EEESG_EEENS5_IJSG_SB_EEEEEEEvNS4_8identityES11_S1B_vS1C_EENS_8epilogue10collective6detail29Sm90TmaWarpSpecializedAdapterINS1F_15DefaultEpilogueISI_SJ_SJ_NS1E_6thread17LinearCombinationISI_Li1EffLNS1J_9ScaleType4KindE0ELNS_15FloatRoundStyleE2ESI_EENS1_15EpilogueDefaultEEEEEvvEEEEvNT_6ParamsE:
[----:B------:R-:W0:Y:S02]  /*0000*/  LDC R1, c[0x0][0x28] ;  /* 0x00000a00ff017b82 */ /* 0x000e240000000800 */
[----:B0-----:R-:W-:Y:S01]  /*0010*/  VIADD R1, R1, 0xfffff790 ;  /* 0xfffff79001017836 */ /* 0x001fe20000000000 */
[----:B------:R-:W0:Y:S01]  /*0020*/  S2R R2, SR_TID.X ;  /* 0x0000000000027919 */ /* 0x000e220000002100 */
[----:B------:R-:W-:Y:S01]  /*0030*/  ELECT P0, URZ, PT ;  /* 0x00000000003f782f */ /* 0x000fe20003800000 */
[----:B------:R-:W-:Y:S01]  /*0040*/  BSSY B0, `(.L_x_0) ;  /* 0x0000015000007945 */ /* 0x000fe20003800000 */
[--C-:B0-----:R-:W-:Y:S02]  /*0050*/  SHF.R.U32.HI R0, RZ, 0x5, R2.reuse ;  /* 0x00000005ff007819 */ /* 0x101fe40000011602 */
[----:B------:R-:W-:-:S03]  /*0060*/  SHF.R.U32.HI R2, RZ, 0x7, R2 ;  /* 0x00000007ff027819 */ /* 0x000fc60000011602 */
[----:B------:R-:W0:Y:S04]  /*0070*/  SHFL.IDX PT, R3, R0, RZ, 0x1f ;  /* 0x00001fff00037589 */ /* 0x000e2800000e0000 */
[----:B------:R-:W1:Y:S01]  /*0080*/  SHFL.IDX PT, R2, R2, RZ, 0x1f ;  /* 0x00001fff02027589 */ /* 0x000e6200000e0000 */
[----:B0-----:R-:W-:Y:S02]  /*0090*/  R2UR UR4, R3 ;  /* 0x00000000030472ca */ /* 0x001fe400000e0000 */
[----:B-1----:R-:W-:-:S11]  /*00a0*/  R2UR UR6, R2 ;  /* 0x00000000020672ca */ /* 0x002fd600000e0000 */
[----:B------:R-:W-:Y:S02]  /*00b0*/  USHF.R.S32.HI UR5, URZ, 0x1f, UR4 ;  /* 0x0000001f3f057899 */ /* 0x000fe40008011404 */
[----:B------:R-:W-:Y:S02]  /*00c0*/  ISETP.NE.OR P0, PT, RZ, UR4, !P0 ;  /* 0x00000004ff007c0c */ /* 0x000fe4000c705670 */
[----:B------:R-:W-:-:S04]  /*00d0*/  ULEA.HI UR5, UR5, UR4, URZ, 0x2 ;  /* 0x0000000405057291 */ /* 0x000fc8000f8f103f */
[----:B------:R-:W-:-:S04]  /*00e0*/  ULOP3.LUT UR5, UR5, 0xfffffffc, URZ, 0xc0, !UPT ;  /* 0xfffffffc05057892 */ /* 0x000fc8000f8ec03f */
[----:B------:R-:W-:-:S03]  /*00f0*/  UIADD3 UR8, UR4, -UR5, URZ ;  /* 0x8000000504087290 */ /* 0x000fc6000fffe03f */
[----:B------:R-:W-:Y:S09]  /*0100*/  @P0 BRA `(.L_x_1) ;  /* 0x0000000000200947 */ /* 0x000ff20003800000 */
[----:B------:R-:W-:Y:S02]  /*0110*/  ULDC.64 UR4, c[0x0][0x198] ;  /* 0x0000660000047ab9 */ /* 0x000fe40000000a00 */
[----:B------:R-:W-:Y:S02]  /*0120*/  UIADD3 UR10, UP0, UR4, 0xf0, URZ ;  /* 0x000000f0040a7890 */ /* 0x000fe4000ff1e03f */
[----:B------:R-:W-:Y:S02]  /*0130*/  UIADD3 UR4, UP1, UR4, 0x1f0, URZ ;  /* 0x000001f004047890 */ /* 0x000fe4000ff3e03f */
[----:B------:R-:W-:Y:S02]  /*0140*/  UIADD3.X UR11, URZ, UR5, URZ, UP0, !UPT ;  /* 0x000000053f0b7290 */ /* 0x000fe400087fe43f */
[----:B------:R-:W-:-:S07]  /*0150*/  UIADD3.X UR5, URZ, UR5, URZ, UP1, !UPT ;  /* 0x000000053f057290 */ /* 0x000fce0008ffe43f */
[----:B------:R0:W-:Y:S02]  /*0160*/  UTMACCTL.PF [UR10] ;  /* 0x000000000a0079b9 */ /* 0x0001e40008040000 */
[----:B------:R0:W-:Y:S02]  /*0170*/  UTMACCTL.PF [UR4] ;  /* 0x00000000040079b9 */ /* 0x0001e40008040000 */
[----:B0-----:R-:W-:Y:S01]  /*0180*/  NOP ;  /* 0x0000000000007918 */ /* 0x001fe20000000000 */
.L_x_1:
[----:B------:R-:W-:Y:S05]  /*0190*/  BSYNC B0 ;  /* 0x0000000000007941 */ /* 0x000fea0003800000 */
.L_x_0:
[----:B------:R-:W0:Y:S01]  /*01a0*/  SHFL.IDX PT, R2, R0, RZ, 0x1f ;  /* 0x00001fff00027589 */ /* 0x000e2200000e0000 */
[----:B------:R-:W-:Y:S01]  /*01b0*/  UISETP.NE.AND UP0, UPT, UR8, 0x3, UPT ;  /* 0x000000030800788c */ /* 0x000fe2000bf05270 */
[----:B------:R-:W-:Y:S01]  /*01c0*/  ISETP.NE.AND P1, PT, RZ, UR6, PT ;  /* 0x00000006ff007c0c */ /* 0x000fe2000bf25270 */
[----:B------:R-:W-:Y:S02]  /*01d0*/  UIADD3 UR10, UR6, -0x1, URZ ;  /* 0xffffffff060a7890 */ /* 0x000fe4000fffe03f */
[----:B------:R-:W-:Y:S02]  /*01e0*/  UISETP.EQ.OR UP0, UPT, UR8, URZ, !UP0 ;  /* 0x0000003f0800728c */ /* 0x000fe4000c702670 */
[----:B------:R-:W-:Y:S02]  /*01f0*/  UISETP.GE.U32.AND UP1, UPT, UR10, 0x2, UPT ;  /* 0x000000020a00788c */ /* 0x000fe4000bf26070 */
[----:B------:R-:W-:-:S04]  /*0200*/  UISETP.EQ.AND UP0, UPT, UR6, URZ, UP0 ;  /* 0x0000003f0600728c */ /* 0x000fc80008702270 */
[----:B------:R-:W-:-:S04]  /*0210*/  USEL UR13, URZ, 0x1, !UP0 ;  /* 0x000000013f0d7887 */ /* 0x000fc8000c000000 */
[----:B------:R-:W-:Y:S01]  /*0220*/  USEL UR13, UR13, 0x2, UP1 ;  /* 0x000000020d0d7887 */ /* 0x000fe20008800000 */
[----:B0-----:R-:W-:-:S13]  /*0230*/  ISETP.NE.AND P0, PT, R2, RZ, PT ;  /* 0x000000ff0200720c */ /* 0x001fda0003f05270 */
[----:B------:R-:W-:Y:S05]  /*0240*/  @P0 BRA `(.L_x_2) ;  /* 0x0000000000500947 */ /* 0x000fea0003800000 */
[----:B------:R-:W0:Y:S01]  /*0250*/  S2UR UR9, SR_CgaCtaId ;  /* 0x00000000000979c3 */ /* 0x000e220000008800 */
[----:B------:R-:W-:Y:S01]  /*0260*/  UMOV UR4, 0x400 ;  /* 0x0000040000047882 */ /* 0x000fe20000000000 */
[----:B------:R-:W-:Y:S01]  /*0270*/  UMOV UR5, 0x1 ;  /* 0x0000000100057882 */ /* 0x000fe20000000000 */
[----:B------:R-:W-:Y:S01]  /*0280*/  UMOV UR6, 0x100 ;  /* 0x0000010000067882 */ /* 0x000fe20000000000 */
[----:B------:R-:W-:Y:S01]  /*0290*/  ELECT P0, URZ, PT ;  /* 0x00000000003f782f */ /* 0x000fe20003800000 */
[----:B------:R-:W-:-:S04]  /*02a0*/  UIADD3 UR6, -UR6, 0x100000, URZ ;  /* 0x0010000006067890 */ /* 0x000fc8000fffe13f */
[----:B------:R-:W-:Y:S02]  /*02b0*/  USHF.L.U32 UR7, UR6, 0xb, URZ ;  /* 0x0000000b06077899 */ /* 0x000fe4000800063f */
[----:B------:R-:W-:Y:S02]  /*02c0*/  USHF.L.U32 UR6, UR6, 0x1, URZ ;  /* 0x0000000106067899 */ /* 0x000fe4000800063f */
[----:B0-----:R-:W-:Y:S02]  /*02d0*/  ULEA UR9, UR9, UR4, 0x18 ;  /* 0x0000000409097291 */ /* 0x001fe4000f8ec03f */
[----:B------:R-:W-:-:S04]  /*02e0*/  UIADD3 UR4, -UR5, 0x100000, URZ ;  /* 0x0010000005047890 */ /* 0x000fc8000fffe13f */
[----:B------:R-:W-:Y:S02]  /*02f0*/  USHF.L.U32 UR5, UR4, 0xb, URZ ;  /* 0x0000000b04057899 */ /* 0x000fe4000800063f */
[----:B------:R-:W-:Y:S01]  /*0300*/  USHF.L.U32 UR4, UR4, 0x1, URZ ;  /* 0x0000000104047899 */ /* 0x000fe2000800063f */
[----:B------:R-:W0:Y:S11]  /*0310*/  FENCE.VIEW.ASYNC.S ;  /* 0x00000000000073c6 */ /* 0x000e360000000000 */
[----:B0-----:R0:W1:Y:S01]  /*0320*/  SYNCS.EXCH.64 URZ, [UR9], UR4 ;  /* 0x00000004093f75b2 */ /* 0x0010620008000100 */
[----:B------:R0:W2:Y:S01]  /*0330*/  SYNCS.EXCH.64 URZ, [UR9+0x18], UR6 ;  /* 0x00001806093f75b2 */ /* 0x0000a20008000100 */
[----:B------:R0:W3:Y:S01]  /*0340*/  SYNCS.EXCH.64 URZ, [UR9+0x8], UR4 ;  /* 0x00000804093f75b2 */ /* 0x0000e20008000100 */
[----:B------:R0:W4:Y:S01]  /*0350*/  SYNCS.EXCH.64 URZ, [UR9+0x20], UR6 ;  /* 0x00002006093f75b2 */ /* 0x0001220008000100 */
[----:B------:R0:W0:Y:S01]  /*0360*/  SYNCS.EXCH.64 URZ, [UR9+0x10], UR4 ;  /* 0x00001004093f75b2 */ /* 0x0000220008000100 */
[----:B------:R0:W0:Y:S01]  /*0370*/  SYNCS.EXCH.64 URZ, [UR9+0x28], UR6 ;  /* 0x00002806093f75b2 */ /* 0x0000220008000100 */
[----:B------:R-:W-:Y:S01]  /*0380*/  NOP ;  /* 0x0000000000007918 */ /* 0x000fe20000000000 */
.L_x_2:
[----:B------:R-:W5:Y:S01]  /*0390*/  LDC R2, c[0x0][0x65c] ;  /* 0x00019700ff027b82 */ /* 0x000f620000000800 */
[----:B------:R-:W1:Y:S01]  /*03a0*/  SHFL.IDX PT, R0, R0, RZ, 0x1f ;  /* 0x00001fff00007589 */ /* 0x000e6200000e0000 */
[----:B------:R-:W-:Y:S01]  /*03b0*/  ELECT P0, URZ, PT ;  /* 0x00000000003f782f */ /* 0x000fe20003800000 */
[----:B------:R-:W-:Y:S01]  /*03c0*/  IMAD.MOV.U32 R3, RZ, RZ, RZ ;  /* 0x000000ffff037224 */ /* 0x000fe200078e00ff */
[----:B0-----:R-:W-:Y:S01]  /*03d0*/  UMOV UR4, 0x20 ;  /* 0x0000002000047882 */ /* 0x001fe20000000000 */
[----:B------:R-:W0:Y:S01]  /*03e0*/  S2R R11, SR_CTAID.Y ;  /* 0x00000000000b7919 */ /* 0x000e220000002600 */
[----:B------:R-:W-:Y:S01]  /*03f0*/  NOP ;  /* 0x0000000000007918 */ /* 0x000fe20000000000 */
[----:B------:R-:W-:Y:S01]  /*0400*/  NOP ;  /* 0x0000000000007918 */ /* 0x000fe20000000000 */
[----:B-----5:R-:W-:Y:S02]  /*0410*/  ISETP.NE.AND P4, PT, R2, 0x1, PT ;  /* 0x000000010200780c */ /* 0x020fe40003f85270 */
[----:B------:R-:W5:Y:S01]  /*0420*/  S2R R2, SR_CTAID.X ;  /* 0x0000000000027919 */ /* 0x000f620000002500 */
[----:B-1----:R-:W-:-:S10]  /*0430*/  ISETP.NE.OR P0, PT, R0, RZ, !P0 ;  /* 0x000000ff0000720c */ /* 0x002fd40004705670 */
[----:B------:R-:W5:Y:S01]  /*0440*/  @P4 LDC R7, c[0x0][0x10] ;  /* 0x00000400ff074b82 */ /* 0x000f620000000800 */
[----:B0-----:R-:W-:Y:S02]  /*0450*/  @P4 IMAD.MOV.U32 R4, RZ, RZ, R11 ;  /* 0x000000ffff044224 */ /* 0x001fe400078e000b */
[----:B------:R-:W-:Y:S01]  /*0460*/  VOTEU.ALL UP0, P0 ;  /* 0x00000000003f7886 */ /* 0x000fe20000000000 */
[----:B------:R-:W-:Y:S01]  /*0470*/  @P4 IMAD.MOV.U32 R5, RZ, RZ, RZ ;  /* 0x000000ffff054224 */ /* 0x000fe200078e00ff */
[----:B------:R-:W-:Y:S01]  /*0480*/  VOTEU.ALL UP1, P0 ;  /* 0x00000000003f7886 */ /* 0x000fe20000020000 */
[----:B------:R-:W-:Y:S02]  /*0490*/  @P4 IMAD.MOV.U32 R13, RZ, RZ, RZ ;  /* 0x000000ffff0d4224 */ /* 0x000fe400078e00ff */
[----:B------:R-:W0:Y:S01]  /*04a0*/  @!P4 LDC R9, c[0x0][0xc] ;  /* 0x00000300ff09cb82 */ /* 0x000e220000000800 */
[----:B------:R-:W-:Y:S01]  /*04b0*/  @!UP0 UMOV UR6, 0x400 ;  /* 0x0000040000068882 */ /* 0x000fe20000000000 */
[----:B------:R-:W-:-:S04]  /*04c0*/  @!UP0 UIADD3 UR4, -UR4, 0x100000, URZ ;  /* 0x0010000004048890 */ /* 0x000fc8000fffe13f */
[----:B------:R-:W-:Y:S02]  /*04d0*/  @!UP0 USHF.L.U32 UR5, UR4, 0xb, URZ ;  /* 0x0000000b04058899 */ /* 0x000fe4000800063f */
[----:B------:R-:W-:Y:S01]  /*04e0*/  @!UP0 USHF.L.U32 UR4, UR4, 0x1, URZ ;  /* 0x0000000104048899 */ /* 0x000fe2000800063f */
[----:B------:R-:W1:Y:S01]  /*04f0*/  @!UP0 S2UR UR7, SR_CgaCtaId ;  /* 0x00000000000789c3 */ /* 0x000e620000008800 */
[----:B-----5:R-:W-:-:S04]  /*0500*/  @P4 IMAD.WIDE.U32 R6, R2, R7, R4 ;  /* 0x0000000702064225 */ /* 0x020fc800078e0004 */
[----:B------:R-:W-:Y:S02]  /*0510*/  @P4 IMAD.MOV.U32 R10, RZ, RZ, R6 ;  /* 0x000000ffff0a4224 */ /* 0x000fe400078e0006 */
[----:B------:R-:W-:Y:S02]  /*0520*/  @P4 IMAD.IADD R14, R7, 0x1, R13 ;  /* 0x00000001070e4824 */ /* 0x000fe400078e020d */
[----:B0-----:R-:W-:-:S04]  /*0530*/  @!P4 IMAD.WIDE.U32 R4, R9, R11, R2 ;  /* 0x0000000b0904c225 */ /* 0x001fc800078e0002 */
[----:B------:R-:W-:Y:S02]  /*0540*/  @!P4 IMAD.MOV.U32 R10, RZ, RZ, R4 ;  /* 0x000000ffff0ac224 */ /* 0x000fe400078e0004 */
[----:B------:R-:W-:Y:S01]  /*0550*/  @!P4 IMAD.MOV.U32 R14, RZ, RZ, R5 ;  /* 0x000000ffff0ec224 */ /* 0x000fe200078e0005 */
[----:B-1----:R-:W-:Y:S02]  /*0560*/  @!UP0 ULEA UR6, UR7, UR6, 0x18 ;  /* 0x0000000607068291 */ /* 0x002fe4000f8ec03f */
[----:B------:R0:W-:Y:S01]  /*0570*/  STL [R1+0x458], R10 ;  /* 0x0004580a01007387 */ /* 0x0001e20000100800 */
[----:B------:R-:W-:-:S03]  /*0580*/  VOTEU.ALL UP0, P0 ;  /* 0x00000000003f7886 */ /* 0x000fc60000000000 */
[----:B------:R0:W-:Y:S04]  /*0590*/  STL [R1+0x454], R14 ;  /* 0x0004540e01007387 */ /* 0x0001e80000100800 */
[----:B------:R-:W1:Y:S02]  /*05a0*/  FENCE.VIEW.ASYNC.S ;  /* 0x00000000000073c6 */ /* 0x000e640000000000 */
[----:B-1----:R0:W2:Y:S01]  /*05b0*/  @!UP0 SYNCS.EXCH.64 URZ, [UR6+0x40], UR4 ;  /* 0x00004004063f85b2 */ /* 0x0020a20008000100 */
[----:B------:R0:W2:Y:S01]  /*05c0*/  @!UP1 SYNCS.EXCH.64 URZ, [UR6+0x48], UR4 ;  /* 0x00004804063f95b2 */ /* 0x0000a20008000100 */
[----:B------:R-:W-:Y:S01]  /*05d0*/  NOP ;  /* 0x0000000000007918 */ /* 0x000fe20000000000 */
[----:B--234-:R-:W-:Y:S06]  /*05e0*/  BAR.SYNC.DEFER_BLOCKING 0x0 ;  /* 0x0000000000007b1d */ /* 0x01cfec0000010000 */
[----:B0-----:R-:W-:Y:S05]  /*05f0*/  @!P1 BRA `(.L_x_3) ;  /* 0x0000023000f09947 */ /* 0x001fea0003800000 */
[----:B------:R-:W-:-:S06]  /*0600*/  UISETP.GT.U32.AND UP0, UPT, UR10, 0x1, UPT ;  /* 0x000000010a00788c */ /* 0x000fcc000bf04070 */
[----:B------:R-:W-:-:S13]  /*0610*/  PLOP3.LUT P0, PT, PT, PT, UP0, 0x80, 0x0 ;  /* 0x000000000000781c */ /* 0x000fda0003f0f008 */
[----:B------:R-:W-:Y:S05]  /*0620*/  @P0 EXIT ;  /* 0x000000000000094d */ /* 0x000fea0003800000 */
[----:B------:R-:W-:Y:S01]  /*0630*/  IMAD.MOV.U32 R5, RZ, RZ, -0x1 ;  /* 0xffffffffff057424 */ /* 0x000fe200078e00ff */
[----:B------:R-:W-:Y:S01]  /*0640*/  ULDC.64 UR4, c[0x0][0x650] ;  /* 0x0001940000047ab9 */ /* 0x000fe20000000a00 */
[----:B------:R-:W-:Y:S01]  /*0650*/  IMAD.MOV.U32 R4, RZ, RZ, -0x1 ;  /* 0xffffffffff047424 */ /* 0x000fe200078e00ff */
[----:B------:R-:W-:Y:S01]  /*0660*/  ISETP.GE.U32.AND P0, PT, R10, UR4, PT ;  /* 0x000000040a007c0c */ /* 0x000fe2000bf06070 */
[----:B------:R-:W-:Y:S01]  /*0670*/  UMOV UR10, 0xffffffff ;  /* 0xffffffff000a7882 */ /* 0x000fe20000000000 */
[----:B------:R0:W-:Y:S01]  /*0680*/  STL [R1+0x460], R5 ;  /* 0x0004600501007387 */ /* 0x0001e20000100800 */
[----:B------:R-:W-:Y:S02]  /*0690*/  PRMT R0, RZ, 0x7610, R0 ;  /* 0x00007610ff007816 */ /* 0x000fe40000000000 */
[----:B------:R-:W-:Y:S01]  /*06a0*/  ISETP.GE.U32.AND.EX P0, PT, R14, UR5, PT, P0 ;  /* 0x000000050e007c0c */ /* 0x000fe2000bf06100 */
[----:B------:R0:W-:-:S12]  /*06b0*/  STL [R1+0x45c], R4 ;  /* 0x00045c0401007387 */ /* 0x0001d80000100800 */
[----:B0-----:R-:W-:Y:S05]  /*06c0*/  @P0 BRA `(.L_x_4) ;  /* 0x00000004006c0947 */ /* 0x001fea0003800000 */
[----:B------:R-:W-:Y:S01]  /*06d0*/  ULDC.64 UR14, c[0x0][0x628] ;  /* 0x00018a00000e7ab9 */ /* 0x000fe20000000a00 */
[----:B------:R-:W0:Y:S01]  /*06e0*/  LDC.64 R12, c[0x0][0x620] ;  /* 0x00018800ff0c7b82 */ /* 0x000e220000000a00 */
[----:B------:R-:W-:Y:S01]  /*06f0*/  ISETP.NE.U32.AND P0, PT, RZ, UR14, PT ;  /* 0x0000000eff007c0c */ /* 0x000fe2000bf05070 */
[----:B------:R-:W-:Y:S01]  /*0700*/  ULDC UR11, c[0x0][0x630] ;  /* 0x00018c00000b7ab9 */ /* 0x000fe20000000800 */
[----:B------:R-:W-:Y:S02]  /*0710*/  R2UR UR4, R10 ;  /* 0x000000000a0472ca */ /* 0x000fe400000e0000 */
[----:B------:R-:W-:Y:S02]  /*0720*/  ISETP.NE.AND.EX P0, PT, RZ, UR15, PT, P0 ;  /* 0x0000000fff007c0c */ /* 0x000fe4000bf05300 */
[----:B------:R-:W-:-:S11]  /*0730*/  R2UR UR5, R14 ;  /* 0x000000000e0572ca */ /* 0x000fd600000e0000 */
[----:B------:R-:W-:Y:S05]  /*0740*/  @!P0 BRA `(.L_x_5) ;  /* 0x0000000000308947 */ /* 0x000fea0003800000 */
[----:B------:R-:W-:Y:S01]  /*0750*/  R2UR UR4, R10 ;  /* 0x000000000a0472ca */ /* 0x000fe200000e0000 */
[----:B------:R-:W-:Y:S01]  /*0760*/  ULDC UR8, c[0x0][0x634] ;  /* 0x00018d0000087ab9 */ /* 0x000fe20000000800 */
[----:B------:R-:W-:-:S11]  /*0770*/  R2UR UR10, R14 ;  /* 0x000000000e0a72ca */ /* 0x000fd600000e0000 */
[----:B------:R-:W-:-:S04]  /*0780*/  UIADD3 UR8, UP0, UR4, UR8, URZ ;  /* 0x0000000804087290 */ /* 0x000fc8000ff1e03f */
[----:B------:R-:W-:-:S04]  /*0790*/  UIADD3.X UR10, URZ, UR10, URZ, UP0, !UPT ;  /* 0x0000000a3f0a7290 */ /* 0x000fc800087fe43f */
[----:B------:R-:W-:-:S04]  /*07a0*/  UIMAD.WIDE.U32 UR4, UR10, UR14, URZ ;  /* 0x0000000e0a0472a5 */ /* 0x000fc8000f8e003f */
[----:B------:R-:W-:Y:S02]  /*07b0*/  UIMAD.WIDE.U32 UR6, UP0, UR8, UR15, UR4 ;  /* 0x0000000f080672a5 */ /* 0x000fe4000f800004 */
[----:B------:R-:W-:Y:S02]  /*07c0*/  UIMAD.WIDE.U32 UR4, UR8, UR14, URZ ;  /* 0x0000000e080472a5 */ /* 0x000fe4000f8e003f */
[----:B------:R-:W-:Y:S02]  /*07d0*/  UIADD3.X UR9, URZ, URZ, URZ, UP0, !UPT ;  /* 0x0000003f3f097290 */ /* 0x000fe400087fe43f */
[----:B------:R-:W-:Y:S01]  /*07e0*/  UIADD3 URZ, UP0, UR5, UR6, URZ ;  /* 0x00000006053f7290 */ /* 0x000fe2000ff1e03f */
[----:B------:R-:W-:-:S03]  /*07f0*/  UMOV UR8, UR7 ;  /* 0x0000000700087c82 */ /* 0x000fc60008000000 */
[----:B------:R-:W-:-:S12]  /*0800*/  UIMAD.WIDE.U32.X UR4, UR10, UR15, UR8, UP0 ;  /* 0x0000000f0a0472a5 */ /* 0x000fd800080e0408 */
.L_x_5:
[----:B------:R-:W-:Y:S01]  /*0810*/  USHF.R.U64 UR10, UR4, UR11, UR5 ;  /* 0x0000000b040a7299 */ /* 0x000fe20008001205 */
[----:B------:R-:W1:Y:S01]  /*0820*/  LDC R8, c[0x0][0x618] ;  /* 0x00018600ff087b82 */ /* 0x000e620000000800 */
[----:B------:R-:W-:Y:S01]  /*0830*/  USHF.R.U32.HI UR4, URZ, UR11, UR5 ;  /* 0x0000000b3f047299 */ /* 0x000fe20008011605 */
[----:B------:R-:W-:Y:S01]  /*0840*/  I2FP.F32.U32 R0, R2 ;  /* 0x0000000200007245 */ /* 0x000fe20000201000 */
[----:B------:R-:W-:Y:S01]  /*0850*/  IMAD.MOV.U32 R4, RZ, RZ, R10 ;  /* 0x000000ffff047224 */ /* 0x000fe200078e000a */
[----:B------:R-:W-:Y:S01]  /*0860*/  ULDC UR5, c[0x0][0x150] ;  /* 0x0000540000057ab9 */ /* 0x000fe20000000800 */
[----:B------:R-:W-:Y:S01]  /*0870*/  IADD3 R7, P0, RZ, -UR10, RZ ;  /* 0x8000000aff077c10 */ /* 0x000fe2000ff1e0ff */
[----:B------:R-:W-:Y:S02]  /*0880*/  IMAD.MOV.U32 R5, RZ, RZ, R14 ;  /* 0x000000ffff057224 */ /* 0x000fe400078e000e */
[----:B------:R-:W-:Y:S01]  /*0890*/  FMUL R0, R0, UR5 ;  /* 0x0000000500007c20 */ /* 0x000fe20008400000 */
[----:B------:R-:W2:Y:S01]  /*08a0*/  LDC.64 R20, c[0x0][0x640] ;  /* 0x00019000ff147b82 */ /* 0x000ea20000000a00 */
[----:B------:R-:W-:Y:S01]  /*08b0*/  IMAD.X R9, RZ, RZ, ~UR4, P0 ;  /* 0x80000004ff097e24 */ /* 0x000fe200080e06ff */
[----:B------:R-:W-:Y:S01]  /*08c0*/  ULDC UR4, c[0x0][0x154] ;  /* 0x0000550000047ab9 */ /* 0x000fe20000000800 */
[----:B0-----:R-:W-:-:S02]  /*08d0*/  IMAD.WIDE.U32 R4, R7, R12, R4 ;  /* 0x0000000c07047225 */ /* 0x001fc400078e0004 */
[----:B------:R-:W0:Y:S03]  /*08e0*/  F2I.U32.TRUNC.NTZ R0, R0 ;  /* 0x0000000000007305 */ /* 0x000e26000020f000 */
[----:B------:R-:W3:Y:S01]  /*08f0*/  LDC R3, c[0x0][0x144] ;  /* 0x00005100ff037b82 */ /* 0x000ee20000000800 */
[----:B------:R-:W-:-:S04]  /*0900*/  IMAD R6, R9, R12, RZ ;  /* 0x0000000c09067224 */ /* 0x000fc800078e02ff */
[----:B------:R-:W-:-:S03]  /*0910*/  IMAD R7, R7, R13, R6 ;  /* 0x0000000d07077224 */ /* 0x000fc600078e0206 */
[----:B------:R-:W4:Y:S01]  /*0920*/  LDC R10, c[0x0][0x608] ;  /* 0x00018200ff0a7b82 */ /* 0x000f220000000800 */
[----:B------:R-:W-:Y:S02]  /*0930*/  IMAD.IADD R5, R5, 0x1, R7 ;  /* 0x0000000105057824 */ /* 0x000fe400078e0207 */
[----:B------:R-:W-:Y:S02]  /*0940*/  IMAD.MOV.U32 R7, RZ, RZ, -0x1 ;  /* 0xffffffffff077424 */ /* 0x000fe400078e00ff */
[----:B0-----:R-:W-:Y:S01]  /*0950*/  IMAD.MOV R6, RZ, RZ, -R0 ;  /* 0x000000ffff067224 */ /* 0x001fe200078e0a00 */
[----:B-1----:R-:W-:Y:S02]  /*0960*/  SHF.R.U64 R14, R4, R8, R5 ;  /* 0x00000008040e7219 */ /* 0x002fe40000001205 */
[----:B------:R-:W0:Y:S01]  /*0970*/  LDC R18, c[0x0][0x658] ;  /* 0x00019600ff127b82 */ /* 0x000e220000000800 */
[----:B------:R-:W-:Y:S02]  /*0980*/  I2FP.F32.U32 R4, R11 ;  /* 0x0000000b00047245 */ /* 0x000fe40000201000 */
[----:B--2---:R-:W-:-:S02]  /*0990*/  ISETP.NE.U32.AND P0, PT, R20, RZ, PT ;  /* 0x000000ff1400720c */ /* 0x004fc40003f05070 */
[----:B------:R-:W-:Y:S01]  /*09a0*/  SHF.R.U32.HI R5, RZ, R8, R5 ;  /* 0x00000008ff057219 */ /* 0x000fe20000011605 */
[----:B------:R-:W-:Y:S01]  /*09b0*/  FMUL R4, R4, UR4 ;  /* 0x0000000404047c20 */ /* 0x000fe20008400000 */
[----:B------:R-:W-:Y:S01]  /*09c0*/  ISETP.NE.AND.EX P0, PT, R21, RZ, PT, P0 ;  /* 0x000000ff1500720c */ /* 0x000fe20003f05300 */
[----:B------:R-:W1:Y:S01]  /*09d0*/  LDC R12, c[0x0][0x148] ;  /* 0x00005200ff0c7b82 */ /* 0x000e620000000800 */
[----:B---3--:R-:W-:-:S07]  /*09e0*/  IMAD R0, R3, R6, R2 ;  /* 0x0000000603007224 */ /* 0x008fce00078e0202 */
[----:B------:R-:W2:Y:S01]  /*09f0*/  LDC R16, c[0x0][0x600] ;  /* 0x00018000ff107b82 */ /* 0x000ea20000000800 */
[-CC-:B----4-:R-:W-:Y:S02]  /*0a00*/  SHF.R.U64 R22, R14, R10.reuse, R5.reuse ;  /* 0x0000000a0e167219 */ /* 0x190fe40000001205 */
[----:B------:R-:W-:Y:S01]  /*0a10*/  SHF.R.U32.HI R3, RZ, R10, R5 ;  /* 0x0000000aff037219 */ /* 0x000fe20000011605 */
[----:B------:R-:W-:Y:S01]  /*0a20*/  IMAD.MOV.U32 R5, RZ, RZ, 0x1 ;  /* 0x00000001ff057424 */ /* 0x000fe200078e00ff */
[----:B------:R3:W4:Y:S03]  /*0a30*/  F2I.U32.TRUNC.NTZ R10, R4 ;  /* 0x00000004000a7305 */ /* 0x000726000020f000 */
[----:B------:R-:W1:Y:S01]  /*0a40*/  LDC R15, c[0x0][0x648] ;  /* 0x00019200ff0f7b82 */ /* 0x000e620000000800 */
[-C--:B0-----:R-:W-:Y:S02]  /*0a50*/  SHF.L.U32 R2, R7, R18.reuse, RZ ;  /* 0x0000001207027219 */ /* 0x081fe400000006ff */
[----:B------:R-:W-:-:S02]  /*0a60*/  SHF.R.U64 R24, R22, R18, R3 ;  /* 0x0000001216187219 */ /* 0x000fc40000001203 */
[----:B------:R-:W-:Y:S02]  /*0a70*/  LOP3.LUT R9, RZ, R2, RZ, 0x33, !PT ;  /* 0x00000002ff097212 */ /* 0x000fe400078e33ff */
[-C--:B------:R-:W-:Y:S01]  /*0a80*/  SHF.R.U32.HI R3, RZ, R18.reuse, R3 ;  /* 0x00000012ff037219 */ /* 0x080fe20000011603 */
[----:B------:R-:W0:Y:S01]  /*0a90*/  LDC R17, c[0x0][0x638] ;  /* 0x00018e00ff117b82 */ /* 0x000e220000000800 */
[----:B------:R-:W-:Y:S01]  /*0aa0*/  SHF.L.U32 R8, R5, R18, RZ ;  /* 0x0000001205087219 */ /* 0x000fe200000006ff */
[----:B------:R-:W-:-:S06]  /*0ab0*/  IMAD.MOV.U32 R2, RZ, RZ, R24 ;  /* 0x000000ffff027224 */ /* 0x000fcc00078e0018 */
[----:B------:R-:W0:Y:S01]  /*0ac0*/  LDC R19, c[0x0][0x610] ;  /* 0x00018400ff137b82 */ /* 0x000e220000000800 */
[----:B---34-:R-:W-:Y:S05]  /*0ad0*/  @!P0 BRA `(.L_x_6) ;  /* 0x0000000000288947 */ /* 0x018fea0003800000 */
[----:B------:R-:W3:Y:S02]  /*0ae0*/  LDC R7, c[0x0][0x64c] ;  /* 0x00019300ff077b82 */ /* 0x000ee40000000800 */
[----:B---3--:R-:W-:-:S05]  /*0af0*/  IADD3 R7, P0, R24, R7, RZ ;  /* 0x0000000718077210 */ /* 0x008fca0007f1e0ff */
[----:B------:R-:W-:-:S04]  /*0b00*/  IMAD.X R13, RZ, RZ, R3, P0 ;  /* 0x000000ffff0d7224 */ /* 0x000fc800000e0603 */
[----:B------:R-:W-:-:S04]  /*0b10*/  IMAD.WIDE.U32 R2, R13, R20, RZ ;  /* 0x000000140d027225 */ /* 0x000fc800078e00ff */
[----:B------:R-:W-:-:S04]  /*0b20*/  IMAD.WIDE.U32 R4, P0, R7, R21, R2 ;  /* 0x0000001507047225 */ /* 0x000fc80007800002 */
[----:B------:R-:W-:-:S04]  /*0b30*/  IMAD.WIDE.U32 R2, R7, R20, RZ ;  /* 0x0000001407027225 */ /* 0x000fc800078e00ff */
[----:B------:R-:W-:Y:S01]  /*0b40*/  IMAD.X R7, RZ, RZ, RZ, P0 ;  /* 0x000000ffff077224 */ /* 0x000fe200000e06ff */
[----:B------:R-:W-:Y:S01]  /*0b50*/  IADD3 RZ, P0, R3, R4, RZ ;  /* 0x0000000403ff7210 */ /* 0x000fe20007f1e0ff */
[----:B------:R-:W-:-:S04]  /*0b60*/  IMAD.MOV.U32 R6, RZ, RZ, R5 ;  /* 0x000000ffff067224 */ /* 0x000fc800078e0005 */
[----:B------:R-:W-:-:S08]  /*0b70*/  IMAD.WIDE.U32.X R2, R13, R21, R6, P0 ;  /* 0x000000150d027225 */ /* 0x000fd000000e0406 */
.L_x_6:
[----:B-1----:R-:W-:Y:S01]  /*0b80*/  SHF.R.U64 R2, R2, R15, R3 ;  /* 0x0000000f02027219 */ /* 0x002fe20000001203 */
[----:B--2---:R-:W-:Y:S01]  /*0b90*/  VIADD R3, R16, 0xffffffff ;  /* 0xffffffff10037836 */ /* 0x004fe20000000000 */
[----:B------:R-:W-:Y:S01]  /*0ba0*/  LOP3.LUT R9, R22, R9, RZ, 0xc0, !PT ;  /* 0x0000000916097212 */ /* 0x000fe200078ec0ff */
[----:B------:R-:W-:Y:S02]  /*0bb0*/  IMAD.MOV R10, RZ, RZ, -R10 ;  /* 0x000000ffff0a7224 */ /* 0x000fe400078e0a0a */
[----:B------:R-:W-:Y:S01]  /*0bc0*/  IMAD.MOV R4, RZ, RZ, -R2 ;  /* 0x000000ffff047224 */ /* 0x000fe200078e0a02 */
[----:B------:R-:W-:Y:S01]  /*0bd0*/  LOP3.LUT R14, R14, R3, RZ, 0xc0, !PT ;  /* 0x000000030e0e7212 */ /* 0x000fe200078ec0ff */
[----:B------:R-:W-:Y:S02]  /*0be0*/  @P4 IMAD R0, R12, R10, R11 ;  /* 0x0000000a0c004224 */ /* 0x000fe400078e020b */
[----:B------:R-:W-:Y:S02]  /*0bf0*/  IMAD R9, R8, R2, R9 ;  /* 0x0000000208097224 */ /* 0x000fe400078e0209 */
[----:B0-----:R-:W-:-:S02]  /*0c00*/  IMAD R3, R4, R17, R24 ;  /* 0x0000001104037224 */ /* 0x001fc400078e0218 */
[----:B------:R-:W-:Y:S02]  /*0c10*/  IMAD R2, R9, R19, R0 ;  /* 0x0000001309027224 */ /* 0x000fe400078e0200 */
[----:B------:R-:W-:Y:S02]  /*0c20*/  IMAD R3, R3, R16, R14 ;  /* 0x0000001003037224 */ /* 0x000fe400078e020e */
[----:B------:R-:W-:-:S03]  /*0c30*/  IMAD.MOV.U32 R0, RZ, RZ, 0x1 ;  /* 0x00000001ff007424 */ /* 0x000fc600078e00ff */
[----:B------:R-:W-:Y:S02]  /*0c40*/  SEL R4, R3, R2, !P4 ;  /* 0x0000000203047207 */ /* 0x000fe40006000000 */
[----:B------:R-:W-:-:S03]  /*0c50*/  SEL R2, R2, R3, !P4 ;  /* 0x0000000302027207 */ /* 0x000fc60006000000 */
[----:B------:R0:W-:Y:S04]  /*0c60*/  STL [R1+0x45c], R4 ;  /* 0x00045c0401007387 */ /* 0x0001e80000100800 */
[----:B------:R0:W-:Y:S02]  /*0c70*/  STL [R1+0x460], R2 ;  /* 0x0004600201007387 */ /* 0x0001e40000100800 */
.L_x_4:
[----:B------:R-:W-:-:S08]  /*0c80*/  NOP ;  /* 0x0000000000007918 */ /* 0x000fd00000000000 */
[----:B------:R-:W1:Y:S02]  /*0c90*/  USETMAXREG.TRY_ALLOC.CTAPOOL UP0, 0xf0 ;  /* 0x000000f0000079c8 */ /* 0x000e640008000600 */
[----:B-1----:R-:W-:-:S13]  /*0ca0*/  PLOP3.LUT P0, PT, PT, PT, UP0, 0x80, 0x0 ;  /* 0x000000000000781c */ /* 0x002fda0003f0f008 */
[----:B------:R-:W-:Y:S05]  /*0cb0*/  @!P0 BRA `(.L_x_4) ;  /* 0xfffffffc00f08947 */ /* 0x000fea000383ffff */
[----:B------:R-:W-:Y:S01]  /*0cc0*/  ULDC.64 UR4, c[0x0][0x598] ;  /* 0x0001660000047ab9 */ /* 0x000fe20000000a00 */
[----:B------:R-:W-:Y:S01]  /*0cd0*/  ULDC.64 UR20, c[0x0][0x208] ;  /* 0x0000820000147ab9 */ /* 0x000fe20000000a00 */
[----:B------:R-:W-:-:S04]  /*0ce0*/  ISETP.NE.U32.AND P0, PT, RZ, UR4, PT ;  /* 0x00000004ff007c0c */ /* 0x000fc8000bf05070 */
[----:B------:R-:W-:-:S13]  /*0cf0*/  ISETP.NE.AND.EX P0, PT, RZ, UR5, PT, P0 ;  /* 0x00000005ff007c0c */ /* 0x000fda000bf05300 */
[----:B------:R-:W-:Y:S05]  /*0d00*/  @!P0 BRA `(.L_x_7) ;  /* 0x0000000000208947 */ /* 0x000fea0003800000 */
[----:B0-----:R-:W0:Y:S02]  /*0d10*/  LDC.64 R2, c[0x0][0x598] ;  /* 0x00016600ff027b82 */ /* 0x001e240000000a00 */
[----:B0-----:R-:W2:Y:S02]  /*0d20*/  LDG.E.64 R2, desc[UR20][R2.64] ;  /* 0x0000001402027981 */ /* 0x001ea4000c1e1b00 */
[----:B--2---:R-:W-:-:S04]  /*0d30*/  ISETP.NE.U32.AND P0, PT, R2, RZ, PT ;  /* 0x000000ff0200720c */ /* 0x004fc80003f05070 */
[----:B------:R-:W-:-:S13]  /*0d40*/  ISETP.NE.AND.EX P0, PT, R3, RZ, PT, P0 ;  /* 0x000000ff0300720c */ /* 0x000fda0003f05300 */
[----:B------:R-:W-:Y:S05]  /*0d50*/  @!P0 BRA `(.L_x_7) ;  /* 0x00000000000c8947 */ /* 0x000fea0003800000 */
[----:B------:R-:W2:Y:S02]  /*0d60*/  LD.E R2, desc[UR20][R2.64] ;  /* 0x0000001402027980 */ /* 0x000ea4000c101900 */
[----:B--2---:R-:W-:Y:S01]  /*0d70*/  R2UR UR15, R2 ;  /* 0x00000000020f72ca */ /* 0x004fe200000e0000 */
[----:B------:R-:W-:-:S14]  /*0d80*/  BRA `(.L_x_8) ;  /* 0x0000000000247947 */ /* 0x000fdc0003800000 */
.L_x_7:
[----:B------:R-:W-:Y:S02]  /*0d90*/  ULDC.64 UR4, c[0x0][0x588] ;  /* 0x0001620000047ab9 */ /* 0x000fe40000000a00 */
[----:B------:R-:W-:-:S04]  /*0da0*/  ISETP.NE.U32.AND P0, PT, RZ, UR4, PT ;  /* 0x00000004ff007c0c */ /* 0x000fc8000bf05070 */
[----:B------:R-:W-:-:S13]  /*0db0*/  ISETP.NE.AND.EX P0, PT, RZ, UR5, PT, P0 ;  /* 0x00000005ff007c0c */ /* 0x000fda000bf05300 */
[----:B------:R-:W-:Y:S05]  /*0dc0*/  @!P0 BRA `(.L_x_9) ;  /* 0x0000000000108947 */ /* 0x000fea0003800000 */
[----:B0-----:R-:W0:Y:S02]  /*0dd0*/  LDC.64 R2, c[0x0][0x588] ;  /* 0x00016200ff027b82 */ /* 0x001e240000000a00 */
[----:B0-----:R-:W2:Y:S02]  /*0de0*/  LDG.E R2, desc[UR20][R2.64] ;  /* 0x0000001402027981 */ /* 0x001ea4000c1e1900 */
[----:B--2---:R-:W-:Y:S01]  /*0df0*/  R2UR UR15, R2 ;  /* 0x00000000020f72ca */ /* 0x004fe200000e0000 */
[----:B------:R-:W-:-:S14]  /*0e00*/  BRA `(.L_x_8) ;  /* 0x0000000000047947 */ /* 0x000fdc0003800000 */
.L_x_9:
[----:B------:R-:W-:-:S05]  /*0e10*/  ULDC UR15, c[0x0][0x580] ;  /* 0x00016000000f7ab9 */ /* 0x000fca0000000800 */
.L_x_8:
[----:B------:R-:W-:Y:S02]  /*0e20*/  ULDC.64 UR4, c[0x0][0x5a0] ;  /* 0x0001680000047ab9 */ /* 0x000fe40000000a00 */
        /* <DEDUP_REMOVED lines=11> */
.L_x_10:
        /* <DEDUP_REMOVED lines=8> */
.L_x_12:
[----:B------:R-:W-:-:S05]  /*0f60*/  ULDC UR22, c[0x0][0x584] ;  /* 0x0001610000167ab9 */ /* 0x000fca0000000800 */
.L_x_11:
[----:B------:R-:W-:-:S13]  /*0f70*/  LOP3.LUT P0, RZ, R0, 0xff, RZ, 0xc0, !PT ;  /* 0x000000ff00ff7812 */ /* 0x000fda000780c0ff */
[----:B------:R-:W-:Y:S05]  /*0f80*/  @!P0 EXIT ;  /* 0x000000000000894d */ /* 0x000fea0003800000 */
[----:B------:R-:W-:Y:S01]  /*0f90*/  ULDC UR4, c[0x0][0x28c] ;  /* 0x0000a30000047ab9 */ /* 0x000fe20000000800 */
[----:B------:R-:W-:Y:S02]  /*0fa0*/  ULOP3.LUT UR23, UR13, 0x1, URZ, 0xfc, !UPT ;  /* 0x000000010d177892 */ /* 0x000fe4000f8efc3f */
[----:B------:R-:W-:-:S04]  /*0fb0*/  UIADD3 UR4, UR4, 0x3f, URZ ;  /* 0x0000003f04047890 */ /* 0x000fc8000fffe03f */
[----:B------:R-:W-:-:S04]  /*0fc0*/  USHF.R.S32.HI UR5, URZ, 0x1f, UR4 ;  /* 0x0000001f3f057899 */ /* 0x000fc80008011404 */
[----:B------:R-:W-:-:S03]  /*0fd0*/  ULEA.HI UR5, UR5, UR4, URZ, 0x6 ;  /* 0x0000000405057291 */ /* 0x000fc6000f8f303f */
[----:B------:R-:W-:Y:S01]  /*0fe0*/  UMOV UR4, URZ ;  /* 0x0000003f00047c82 */ /* 0x000fe20008000000 */
[----:B------:R-:W-:-:S03]  /*0ff0*/  USHF.R.S32.HI UR9, URZ, 0x6, UR5 ;  /* 0x000000063f097899 */ /* 0x000fc60008011405 */
[----:B------:R-:W-:-:S09]  /*1000*/  UMOV UR5, URZ ;  /* 0x0000003f00057c82 */ /* 0x000fd20008000000 */
.L_x_549:
[----:B------:R-:W-:Y:S01]  /*1010*/  STL [R1+0x450], RZ ;  /* 0x000450ff01007387 */ /* 0x000fe20000100800 */
[----:B-1----:R-:W1:Y:S01]  /*1020*/  S2UR UR17, SR_CgaCtaId ;  /* 0x00000000001179c3 */ /* 0x002e620000008800 */
[----:B------:R-:W-:Y:S01]  /*1030*/  UMOV UR16, 0x400 ;  /* 0x0000040000107882 */ /* 0x000fe20000000000 */
[----:B------:R-:W-:Y:S01]  /*1040*/  UMOV UR6, URZ ;  /* 0x0000003f00067c82 */ /* 0x000fe20008000000 */
[----:B------:R-:W-:Y:S01]  /*1050*/  STL [R1+0x44c], RZ ;  /* 0x00044cff01007387 */ /* 0x000fe20000100800 */
[----:B------:R-:W-:Y:S01]  /*1060*/  UMOV UR7, URZ ;  /* 0x0000003f00077c82 */ /* 0x000fe20008000000 */
[----:B------:R-:W-:Y:S01]  /*1070*/  UMOV UR8, URZ ;  /* 0x0000003f00087c82 */ /* 0x000fe20008000000 */
[----:B------:R-:W-:Y:S01]  /*1080*/  CS2R R236, SRZ ;  /* 0x0000000000ec7805 */ /* 0x000fe2000001ff00 */
[----:B------:R-:W-:Y:S01]  /*1090*/  STL [R1+0x448], RZ ;  /* 0x000448ff01007387 */ /* 0x000fe20000100800 */
[----:B0-2---:R-:W0:Y:S01]  /*10a0*/  LDC R2, c[0x0][0x28c] ;  /* 0x0000a300ff027b82 */ /* 0x005e220000000800 */
[----:B------:R-:W-:-:S02]  /*10b0*/  CS2R R234, SRZ ;  /* 0x0000000000ea7805 */ /* 0x000fc4000001ff00 */
[----:B------:R-:W-:Y:S01]  /*10c0*/  CS2R R232, SRZ ;  /* 0x0000000000e87805 */ /* 0x000fe2000001ff00 */
[----:B------:R-:W-:Y:S01]  /*10d0*/  STL [R1+0x444], RZ ;  /* 0x000444ff01007387 */ /* 0x000fe20000100800 */
[----:B------:R-:W-:Y:S02]  /*10e0*/  CS2R R230, SRZ ;  /* 0x0000000000e67805 */ /* 0x000fe4000001ff00 */
[----:B------:R-:W-:Y:S02]  /*10f0*/  CS2R R228, SRZ ;  /* 0x0000000000e47805 */ /* 0x000fe4000001ff00 */
[----:B------:R-:W-:Y:S01]  /*1100*/  CS2R R226, SRZ ;  /* 0x0000000000e27805 */ /* 0x000fe2000001ff00 */
[----:B------:R-:W-:Y:S01]  /*1110*/  STL [R1+0x440], RZ ;  /* 0x000440ff01007387 */ /* 0x000fe20000100800 */
[----:B------:R-:W-:Y:S02]  /*1120*/  CS2R R224, SRZ ;  /* 0x0000000000e07805 */ /* 0x000fe4000001ff00 */
        /* <DEDUP_REMOVED lines=15> */
[----:B0-----:R-:W-:Y:S02]  /*1220*/  ISETP.GE.AND P0, PT, R2, 0x1, PT ;  /* 0x000000010200780c */ /* 0x001fe40003f06270 */
        /* <DEDUP_REMOVED lines=47> */
[----:B------:R-:W-:Y:S01]  /*1520*/  IMAD.MOV.U32 R3, RZ, RZ, RZ ;  /* 0x000000ffff037224 */ /* 0x000fe200078e00ff */
[----:B------:R-:W-:Y:S02]  /*1530*/  CS2R R24, SRZ ;  /* 0x0000000000187805 */ /* 0x000fe4000001ff00 */
[----:B------:R-:W-:Y:S01]  /*1540*/  CS2R R26, SRZ ;  /* 0x00000000001a7805 */ /* 0x000fe2000001ff00 */
[----:B------:R-:W-:Y:S01]  /*1550*/  STL [R1+0x3fc], RZ ;  /* 0x0003fcff01007387 */ /* 0x000fe20000100800 */
[----:B------:R-:W-:-:S02]  /*1560*/  CS2R R28, SRZ ;  /* 0x00000000001c7805 */ /* 0x000fc4000001ff00 */
[----:B------:R-:W-:Y:S02]  /*1570*/  CS2R R30, SRZ ;  /* 0x00000000001e7805 */ /* 0x000fe4000001ff00 */
[----:B------:R-:W-:Y:S01]  /*1580*/  CS2R R32, SRZ ;  /* 0x0000000000207805 */ /* 0x000fe2000001ff00 */
[----:B------:R-:W-:Y:S01]  /*1590*/  STL [R1+0x3f8], RZ ;  /* 0x0003f8ff01007387 */ /* 0x000fe20000100800 */
[----:B------:R-:W-:Y:S02]  /*15a0*/  CS2R R34, SRZ ;  /* 0x0000000000227805 */ /* 0x000fe4000001ff00 */
        /* <DEDUP_REMOVED lines=76> */
[----:B------:R-:W-:Y:S01]  /*1a70*/  CS2R R150, SRZ ;  /* 0x0000000000967805 */ /* 0x000fe2000001ff00 */
[----:B------:R-:W-:Y:S04]  /*1a80*/  STL [R1+0x3a8], RZ ;  /* 0x0003a8ff01007387 */ /* 0x000fe80000100800 */
        /* <DEDUP_REMOVED lines=106> */
[----:B------:R-:W-:Y:S04]  /*2130*/  STL [R1], RZ ;  /* 0x000000ff01007387 */ /* 0x000fe80000100800 */
        /* <DEDUP_REMOVED lines=39> */
[----:B------:R-:W-:Y:S01]  /*23b0*/  STL [R1+0xa0], RZ ;  /* 0x0000a0ff01007387 */ /* 0x000fe20000100800 */
[----:B------:R-:W0:Y:S03]  /*23c0*/  S2R R0, SR_TID.X ;  /* 0x0000000000007919 */ /* 0x000e260000002100 */
        /* <DEDUP_REMOVED lines=8> */
[----:B0-----:R-:W-:-:S03]  /*2450*/  LOP3.LUT R0, R0, 0x80, RZ, 0xc0, !PT ;  /* 0x0000008000007812 */ /* 0x001fc600078ec0ff */
[----:B------:R-:W-:Y:S01]  /*2460*/  STL [R1+0xc4], RZ ;  /* 0x0000c4ff01007387 */ /* 0x000fe20000100800 */
[----:B------:R-:W-:-:S03]  /*2470*/  SHF.R.U32.HI R0, RZ, 0x7, R0 ;  /* 0x00000007ff007819 */ /* 0x000fc60000011600 */
        /* <DEDUP_REMOVED lines=33> */
[----:B------:R-:W0:Y:S04]  /*2690*/  SHFL.IDX PT, R0, R0, RZ, 0x1f ;  /* 0x00001fff00007589 */ /* 0x000e2800000e0000 */
[----:B------:R2:W-:Y:S04]  /*26a0*/  STL [R1+0x14c], RZ ;  /* 0x00014cff01007387 */ /* 0x0005e80000100800 */
[----:B------:R2:W-:Y:S04]  /*26b0*/  STL [R1+0x150], RZ ;  /* 0x000150ff01007387 */ /* 0x0005e80000100800 */
[----:B------:R2:W-:Y:S04]  /*26c0*/  STL [R1+0x154], RZ ;  /* 0x000154ff01007387 */ /* 0x0005e80000100800 */
[----:B------:R2:W-:Y:S04]  /*26d0*/  STL [R1+0x158], RZ ;  /* 0x000158ff01007387 */ /* 0x0005e80000100800 */
[----:B------:R2:W-:Y:S04]  /*26e0*/  STL [R1+0x15c], RZ ;  /* 0x00015cff01007387 */ /* 0x0005e80000100800 */
[----:B------:R2:W-:Y:S01]  /*26f0*/  STL [R1+0x160], RZ ;  /* 0x000160ff01007387 */ /* 0x0005e20000100800 */
[----:B0-----:R-:W-:Y:S01]  /*2700*/  R2UR UR12, R0 ;  /* 0x00000000000c72ca */ /* 0x001fe200000e0000 */
[----:B------:R-:W-:-:S02]  /*2710*/  IMAD.U32 R0, RZ, RZ, UR4 ;  /* 0x00000004ff007e24 */ /* 0x000fc4000f8e00ff */
[----:B------:R2:W-:Y:S04]  /*2720*/  STL [R1+0x164], RZ ;  /* 0x000164ff01007387 */ /* 0x0005e80000100800 */
[----:B------:R2:W-:Y:S04]  /*2730*/  STL [R1+0x168], RZ ;  /* 0x000168ff01007387 */ /* 0x0005e80000100800 */
[----:B------:R2:W-:Y:S02]  /*2740*/  STL [R1+0x16c], RZ ;  /* 0x00016cff01007387 */ /* 0x0005e40000100800 */
[----:B------:R-:W-:-:S02]  /*2750*/  ULEA.HI UR11, UR12, UR12, URZ, 0x1 ;  /* 0x0000000c0c0b7291 */ /* 0x000fc4000f8f083f */
[----:B------:R2:W-:Y:S02]  /*2760*/  STL [R1+0x170], RZ ;  /* 0x000170ff01007387 */ /* 0x0005e40000100800 */
[----:B------:R-:W-:Y:S02]  /*2770*/  ULOP3.LUT UR14, UR11, 0xffffe, URZ, 0xc0, !UPT ;  /* 0x000ffffe0b0e7892 */ /* 0x000fe4000f8ec03f */
[----:B------:R2:W-:Y:S01]  /*2780*/  STL [R1+0x174], RZ ;  /* 0x000174ff01007387 */ /* 0x0005e20000100800 */
[----:B-1----:R-:W-:Y:S02]  /*2790*/  ULEA UR11, UR17, UR16, 0x18 ;  /* 0x00000010110b7291 */ /* 0x002fe4000f8ec03f */
[----:B------:R-:W-:Y:S01]  /*27a0*/  UIADD3 UR14, UR12, -UR14, URZ ;  /* 0x8000000e0c0e7290 */ /* 0x000fe2000fffe03f */
[----:B------:R2:W-:Y:S03]  /*27b0*/  STL [R1+0x178], RZ ;  /* 0x000178ff01007387 */ /* 0x0005e60000100800 */
[----:B------:R-:W-:Y:S01]  /*27c0*/  ULEA UR14, UR14, UR11, 0xc ;  /* 0x0000000b0e0e7291 */ /* 0x000fe2000f8e603f */
[----:B------:R2:W-:Y:S03]  /*27d0*/  STL [R1+0x17c], RZ ;  /* 0x00017cff01007387 */ /* 0x0005e60000100800 */
[----:B------:R-:W-:Y:S01]  /*27e0*/  UIADD3 UR14, UR14, 0x100, URZ ;  /* 0x000001000e0e7890 */ /* 0x000fe2000fffe03f */
[----:B------:R2:W-:Y:S03]  /*27f0*/  STL [R1+0x180], RZ ;  /* 0x000180ff01007387 */ /* 0x0005e60000100800 */
[----:B------:R-:W-:Y:S01]  /*2800*/  USHF.R.U32.HI UR12, URZ, 0x4, UR14 ;  /* 0x000000043f0c7899 */ /* 0x000fe2000801160e */
[----:B------:R2:W-:Y:S02]  /*2810*/  STL [R1+0x184], RZ ;  /* 0x000184ff01007387 */ /* 0x0005e40000100800 */
[----:B------:R-:W-:Y:S01]  /*2820*/  UMOV UR14, UR5 ;  /* 0x00000005000e7c82 */ /* 0x000fe20008000000 */
[----:B------:R-:W-:Y:S01]  /*2830*/  ULOP3.LUT UR12, UR12, 0x3fff, URZ, 0xc0, !UPT ;  /* 0x00003fff0c0c7892 */ /* 0x000fe2000f8ec03f */
[----:B------:R2:W-:Y:S04]  /*2840*/  STL [R1+0x188], RZ ;  /* 0x000188ff01007387 */ /* 0x0005e80000100800 */
        /* <DEDUP_REMOVED lines=28> */
[----:B------:R2:W-:Y:S01]  /*2a10*/  STL [R1+0x1fc], RZ ;  /* 0x0001fcff01007387 */ /* 0x0005e20000100800 */
[----:B------:R-:W-:Y:S05]  /*2a20*/  @!P0 BRA `(.L_x_13) ;  /* 0x0000004000c08947 */ /* 0x000fea0003800000 */
[----:B------:R-:W-:-:S06]  /*2a30*/  UISETP.NE.AND UP0, UPT, UR23, 0x3, UPT ;  /* 0x000000031700788c */ /* 0x000fcc000bf05270 */
[----:B------:R-:W-:-:S13]  /*2a40*/  PLOP3.LUT P1, PT, PT, PT, UP0, 0x80, 0x0 ;  /* 0x000000000000781c */ /* 0x000fda0003f2f008 */
[----:B------:R-:W-:Y:S05]  /*2a50*/  @!P1 BRA `(.L_x_14) ;  /* 0x0000000000049947 */ /* 0x000fea0003800000 */
[----:B------:R-:W-:Y:S01]  /*2a60*/  BPT.TRAP 0x1 ;  /* 0x000000040000795c */ /* 0x000fe20000300000 */
.L_x_14:
[----:B------:R-:W-:Y:S01]  /*2a70*/  ULEA UR6, UR5, UR11, 0x3 ;  /* 0x0000000b05067291 */ /* 0x000fe2000f8e183f */
[----:B------:R-:W-:-:S05]  /*2a80*/  IMAD.U32 R0, RZ, RZ, UR4 ;  /* 0x00000004ff007e24 */ /* 0x000fca000f8e00ff */
[----:B------:R-:W-:-:S04]  /*2a90*/  SHF.L.U32 R0, R0, 0x1f, RZ ;  /* 0x0000001f00007819 */ /* 0x000fc800000006ff */
[----:B------:R0:W1:Y:S01]  /*2aa0*/  SYNCS.PHASECHK.TRANS64.TRYWAIT P0, [UR6], R0 ;  /* 0x00000000ff0075a7 */ /* 0x0000620008000146 */
[----:B------:R-:W-:Y:S05]  /*2ab0*/  @!P1 BRA `(.L_x_15) ;  /* 0x0000000000049947 */ /* 0x000fea0003800000 */
[----:B------:R-:W-:Y:S01]  /*2ac0*/  BPT.TRAP 0x1 ;  /* 0x000000040000795c */ /* 0x000fe20000300000 */
.L_x_15:
[----:B-1----:R-:W-:Y:S05]  /*2ad0*/  @P0 BRA `(.L_x_16) ;  /* 0x0000000000080947 */ /* 0x002fea0003800000 */
[----:B------:R-:W1:Y:S02]  /*2ae0*/  SYNCS.PHASECHK.TRANS64.TRYWAIT P0, [UR6], R0 ;  /* 0x00000000ff0075a7 */ /* 0x000e640008000146 */
[----:B-1----:R-:W-:Y:S05]  /*2af0*/  @!P0 BRA `(.L_x_17) ;  /* 0x0000022400388947 */ /* 0x002fea0003800000 */
.L_x_16:
[----:B------:R-:W-:Y:S01]  /*2b00*/  UIADD3 UR6, UR11, 0xc100, URZ ;  /* 0x0000c1000b067890 */ /* 0x000fe2000fffe03f */
[----:B------:R-:W-:Y:S01]  /*2b10*/  WARPGROUP.ARRIVE ;  /* 0x00000000000079c5 */ /* 0x000fe20000000000 */
[----:B------:R-:W-:Y:S02]  /*2b20*/  ULOP3.LUT UR7, UR12, 0x10000, URZ, 0xfc, !UPT ;  /* 0x000100000c077892 */ /* 0x000fe4000f8efc3f */
[----:B------:R-:W-:Y:S02]  /*2b30*/  USHF.R.U32.HI UR6, URZ, 0x4, UR6 ;  /* 0x000000043f067899 */ /* 0x000fe40008011606 */
[----:B------:R-:W-:Y:S02]  /*2b40*/  ULEA UR7, UR5, UR7, 0xa ;  /* 0x0000000705077291 */ /* 0x000fe4000f8e503f */
[----:B------:R-:W-:Y:S01]  /*2b50*/  ULOP3.LUT UR6, UR6, 0x3fff, URZ, 0xc0, !UPT ;  /* 0x00003fff06067892 */ /* 0x000fe2000f8ec03f */
[----:B------:R-:W-:Y:S01]  /*2b60*/  UMOV UR17, 0x80000020 ;  /* 0x8000002000117882 */ /* 0x000fe20000000000 */
[----:B------:R-:W-:-:S02]  /*2b70*/  UMOV UR19, 0x80000020 ;  /* 0x8000002000137882 */ /* 0x000fc40000000000 */
[----:B------:R-:W-:Y:S01]  /*2b80*/  ULOP3.LUT UR6, UR6, 0x10000, URZ, 0xfc, !UPT ;  /* 0x0001000006067892 */ /* 0x000fe2000f8efc3f */
[----:B------:R-:W-:-:S03]  /*2b90*/  UMOV UR16, UR7 ;  /* 0x0000000700107c82 */ /* 0x000fc60008000000 */
[----:B------:R-:W-:-:S03]  /*2ba0*/  ULEA UR8, UR5, UR6, 0xa ;  /* 0x0000000605087291 */ /* 0x000fc6000f8e503f */
[----:B------:R-:W-:-:S04]  /*2bb0*/  UMOV UR6, 0x2 ;  /* 0x0000000200067882 */ /* 0x000fc80000000000 */
[----:B------:R-:W-:Y:S02]  /*2bc0*/  UMOV UR18, UR8 ;  /* 0x0000000800127c82 */ /* 0x000fe40008000000 */
[----:B------:R-:W-:Y:S01]  /*2bd0*/  QGMMA.64x256x32.F32.E5M2.E5M2 R24, gdesc[UR16], RZ, !UPT, gsb0 ;  /* 0x03e00000101879f3 */ /* 0x000fe2000c0038ff */
[----:B------:R-:W-:Y:S01]  /*2be0*/  UIADD3 UR16, UR7, 0x200, URZ ;  /* 0x0000020007107890 */ /* 0x000fe2000fffe03f */
[----:B------:R-:W-:Y:S01]  /*2bf0*/  UMOV UR17, 0x80000020 ;  /* 0x8000002000117882 */ /* 0x000fe20000000000 */
[----:B------:R-:W-:Y:S02]  /*2c00*/  WARPGROUP.DEPBAR.LE gsb0, 0x0 ;  /* 0x00008000000079c5 */ /* 0x000fe40000010000 */
[----:B------:R-:W-:Y:S04]  /*2c10*/  STL.64 [R1], R24 ;  /* 0x0000001801007387 */ /* 0x000fe80000100a00 */
[----:B------:R-:W-:Y:S04]  /*2c20*/  STL.64 [R1+0x8], R26 ;  /* 0x0000081a01007387 */ /* 0x000fe80000100a00 */
        /* <DEDUP_REMOVED lines=61> */
[----:B------:R3:W-:Y:S02]  /*3000*/  STL.64 [R1+0x1f8], R150 ;  /* 0x0001f89601007387 */ /* 0x0007e40000100a00 */
[----:B---3--:R-:W-:-:S06]  /*3010*/  WARPGROUP.ARRIVE ;  /* 0x00000000000079c5 */ /* 0x008fcc0000000000 */
[----:B------:R-:W-:Y:S03]  /*3020*/  QGMMA.64x256x32.F32.E5M2.E5M2 R24, gdesc[UR16], RZ, !UPT, gsb0 ;  /* 0x03e00000101879f3 */ /* 0x000fe6000c0038ff */
[----:B------:R-:W-:Y:S02]  /*3030*/  WARPGROUP.DEPBAR.LE gsb0, 0x0 ;  /* 0x00008000000079c5 */ /* 0x000fe40000010000 */
        /* <DEDUP_REMOVED lines=21> */
[----:B------:R3:W-:Y:S04]  /*3190*/  STL.64 [R1+0x470], R108 ;  /* 0x0004706c01007387 */ /* 0x0007e80000100a00 */
        /* <DEDUP_REMOVED lines=70> */
[----:B---3--:R-:W3:Y:S04]  /*3600*/  LDL.LU.64 R108, [R1] ;  /* 0x00000000016c7983 */ /* 0x008ee80000300a00 */
[----:B------:R-:W3:Y:S04]  /*3610*/  LDL.LU.64 R110, [R1+0x8] ;  /* 0x00000800016e7983 */ /* 0x000ee80000300a00 */
        /* <DEDUP_REMOVED lines=61> */
[----:B------:R-:W3:Y:S01]  /*39f0*/  LDL.LU.64 R234, [R1+0x1f8] ;  /* 0x0001f80001ea7983 */ /* 0x000ee20000300a00 */
[----:B------:R-:W-:-:S02]  /*3a00*/  UIADD3 UR16, UR7, 0x2, URZ ;  /* 0x0000000207107890 */ /* 0x000fc4000fffe03f */
[----:B------:R-:W-:Y:S01]  /*3a10*/  UIADD3 UR18, UR8, 0x2, URZ ;  /* 0x0000000208127890 */ /* 0x000fe2000fffe03f */
[----:B------:R-:W-:Y:S01]  /*3a20*/  STL [R1+0x338], RZ ;  /* 0x000338ff01007387 */ /* 0x000fe20000100800 */
[----:B------:R-:W-:Y:S01]  /*3a30*/  UMOV UR17, 0x80000020 ;  /* 0x8000002000117882 */ /* 0x000fe20000000000 */
[----:B------:R-:W-:Y:S02]  /*3a40*/  UMOV UR19, 0x80000020 ;  /* 0x8000002000137882 */ /* 0x000fe40000000000 */
        /* <DEDUP_REMOVED lines=25> */
[----:B---3--:R-:W-:-:S06]  /*3be0*/  WARPGROUP.ARRIVE ;  /* 0x00000000000079c5 */ /* 0x008fcc0000000000 */
[----:B------:R-:W-:Y:S03]  /*3bf0*/  QGMMA.64x256x32.F32.E5M2.E5M2 R108, gdesc[UR16], R108, gsb0 ;  /* 0x03e00000106c79f3 */ /* 0x000fe6000800386c */
[----:B------:R-:W-:Y:S02]  /*3c00*/  WARPGROUP.DEPBAR.LE gsb0, 0x0 ;  /* 0x00008000000079c5 */ /* 0x000fe40000010000 */
[----:B------:R-:W-:Y:S01]  /*3c10*/  STL.64 [R1], R108 ;  /* 0x0000006c01007387 */ /* 0x000fe20000100a00 */
[----:B------:R-:W-:Y:S01]  /*3c20*/  UIADD3 UR16, UR7, 0x202, URZ ;  /* 0x0000020207107890 */ /* 0x000fe2000fffe03f */
[----:B------:R-:W-:Y:S02]  /*3c30*/  IMAD.MOV.U32 R2, RZ, RZ, R234 ;  /* 0x000000ffff027224 */ /* 0x000fe400078e00ea */
[----:B------:R-:W-:Y:S01]  /*3c40*/  STL.64 [R1+0x8], R110 ;  /* 0x0000086e01007387 */ /* 0x000fe20000100a00 */
[----:B------:R-:W-:Y:S01]  /*3c50*/  UMOV UR17, 0x80000020 ;  /* 0x8000002000117882 */ /* 0x000fe20000000000 */
[----:B------:R-:W-:Y:S01]  /*3c60*/  ULDC UR7, c[0x0][0x50c] ;  /* 0x0001430000077ab9 */ /* 0x000fe20000000800 */
[----:B01----:R-:W-:Y:S01]  /*3c70*/  IMAD.MOV.U32 R0, RZ, RZ, R235 ;  /* 0x000000ffff007224 */ /* 0x003fe200078e00eb */
        /* <DEDUP_REMOVED lines=62> */
[----:B0-----:R-:W3:Y:S04]  /*4060*/  LDL.LU.64 R150, [R1+0x518] ;  /* 0x0005180001967983 */ /* 0x001ee80000300a00 */
        /* <DEDUP_REMOVED lines=21> */
[----:B------:R-:W-:Y:S01]  /*41c0*/  UISETP.NE.AND UP0, UPT, UR7, 0x2, UPT ;  /* 0x000000020700788c */ /* 0x000fe2000bf05270 */
[----:B------:R-:W-:-:S02]  /*41d0*/  CS2R R236, SRZ ;  /* 0x0000000000ec7805 */ /* 0x000fc4000001ff00 */
[----:B-1----:R-:W-:Y:S01]  /*41e0*/  CS2R R234, SRZ ;  /* 0x0000000000ea7805 */ /* 0x002fe2000001ff00 */
[----:B------:R0:W-:Y:S01]  /*41f0*/  STL [R1+0x2d0], RZ ;  /* 0x0002d0ff01007387 */ /* 0x0001e20000100800 */
[----:B------:R-:W-:Y:S01]  /*4200*/  USEL UR7, URZ, 0x1, UP0 ;  /* 0x000000013f077887 */ /* 0x000fe20008000000 */
[----:B------:R-:W-:Y:S02]  /*4210*/  CS2R R232, SRZ ;  /* 0x0000000000e87805 */ /* 0x000fe4000001ff00 */
[----:B------:R-:W-:Y:S01]  /*4220*/  CS2R R230, SRZ ;  /* 0x0000000000e67805 */ /* 0x000fe2000001ff00 */
[----:B------:R0:W-:Y:S01]  /*4230*/  STL [R1+0x2cc], RZ ;  /* 0x0002ccff01007387 */ /* 0x0001e20000100800 */
[----:B------:R-:W-:Y:S02]  /*4240*/  CS2R R228, SRZ ;  /* 0x0000000000e47805 */ /* 0x000fe4000001ff00 */
[----:B------:R-:W-:Y:S02]  /*4250*/  CS2R R226, SRZ ;  /* 0x0000000000e27805 */ /* 0x000fe4000001ff00 */
[----:B------:R-:W-:Y:S01]  /*4260*/  ISETP.NE.AND P0, PT, RZ, UR7, PT ;  /* 0x00000007ff007c0c */ /* 0x000fe2000bf05270 */
[----:B------:R0:W-:Y:S01]  /*4270*/  STL [R1+0x2c8], RZ ;  /* 0x0002c8ff01007387 */ /* 0x0001e20000100800 */
[----:B------:R-:W-:-:S02]  /*4280*/  CS2R R224, SRZ ;  /* 0x0000000000e07805 */ /* 0x000fc4000001ff00 */
[----:B------:R-:W-:Y:S02]  /*4290*/  CS2R R222, SRZ ;  /* 0x0000000000de7805 */ /* 0x000fe4000001ff00 */
[----:B------:R-:W-:Y:S01]  /*42a0*/  CS2R R220, SRZ ;  /* 0x0000000000dc7805 */ /* 0x000fe2000001ff00 */
[----:B------:R0:W-:Y:S01]  /*42b0*/  STL [R1+0x2c4], RZ ;  /* 0x0002c4ff01007387 */ /* 0x0001e20000100800 */
[----:B------:R-:W-:Y:S02]  /*42c0*/  CS2R R218, SRZ ;  /* 0x0000000000da7805 */ /* 0x000fe4000001ff00 */
[----:B------:R-:W-:Y:S02]  /*42d0*/  CS2R R216, SRZ ;  /* 0x0000000000d87805 */ /* 0x000fe4000001ff00 */
[----:B------:R-:W-:Y:S01]  /*42e0*/  CS2R R214, SRZ ;  /* 0x0000000000d67805 */ /* 0x000fe2000001ff00 */
        /* <DEDUP_REMOVED lines=54> */
[----:B------:R-:W-:Y:S01]  /*4650*/  CS2R R4, SRZ ;  /* 0x0000000000047805 */ /* 0x000fe2000001ff00 */
[----:B------:R-:W-:Y:S01]  /*4660*/  IMAD.MOV.U32 R3, RZ, RZ, RZ ;  /* 0x000000ffff037224 */ /* 0x000fe200078e00ff */
        /* <DEDUP_REMOVED lines=35> */
[----:B---3--:R-:W-:-:S06]  /*48a0*/  WARPGROUP.ARRIVE ;  /* 0x00000000000079c5 */ /* 0x008fcc0000000000 */
[----:B------:R-:W-:Y:S03]  /*48b0*/  QGMMA.64x256x32.F32.E5M2.E5M2 R24, gdesc[UR16], R24, gsb0 ;  /* 0x03e00000101879f3 */ /* 0x000fe60008003818 */
[----:B------:R-:W-:Y:S02]  /*48c0*/  WARPGROUP.DEPBAR.LE gsb0, 0x0 ;  /* 0x00008000000079c5 */ /* 0x000fe40000010000 */
[----:B0-----:R-:W-:Y:S05]  /*48d0*/  @!P0 BRA `(.L_x_18) ;  /* 0x0000002000f88947 */ /* 0x001fea0003800000 */
[----:B------:R-:W3:Y:S04]  /*48e0*/  LDL R3, [R1] ;  /* 0x0000000001037983 */ /* 0x000ee80000100800 */
[----:B------:R-:W4:Y:S04]  /*48f0*/  LDL R4, [R1+0x4] ;  /* 0x0000040001047983 */ /* 0x000f280000100800 */
[----:B------:R-:W5:Y:S04]  /*4900*/  LDL R5, [R1+0x8] ;  /* 0x0000080001057983 */ /* 0x000f680000100800 */
[----:B------:R-:W2:Y:S04]  /*4910*/  LDL R6, [R1+0xc] ;  /* 0x00000c0001067983 */ /* 0x000ea80000100800 */
        /* <DEDUP_REMOVED lines=101> */
[----:B------:R0:W-:Y:S04]  /*4f70*/  STL [R1+0x4bc], R131 ;  /* 0x0004bc8301007387 */ /* 0x0001e80000100800 */
[----:B0-----:R-:W2:Y:S04]  /*4f80*/  LDL R131, [R1+0x1a4] ;  /* 0x0001a40001837983 */ /* 0x001ea80000100800 */
        /* <DEDUP_REMOVED lines=39> */
[----:B0-----:R-:W2:Y:S01]  /*5200*/  LDL R151, [R1+0x1f4] ;  /* 0x0001f40001977983 */ /* 0x001ea20000100800 */
[----:B------:R-:W-:-:S01]  /*5210*/  FADD R2, RZ, R2 ;  /* 0x00000002ff027221 */ /* 0x000fc20000000000 */
[----:B------:R-:W-:Y:S01]  /*5220*/  FADD R0, RZ, R0 ;  /* 0x00000000ff007221 */ /* 0x000fe20000000000 */
[----:B---3--:R-:W-:-:S01]  /*5230*/  FADD R3, RZ, R3 ;  /* 0x00000003ff037221 */ /* 0x008fc20000000000 */
[----:B----4-:R-:W-:Y:S01]  /*5240*/  FADD R4, RZ, R4 ;  /* 0x00000004ff047221 */ /* 0x010fe20000000000 */
[----:B-----5:R-:W-:-:S01]  /*5250*/  FADD R5, RZ, R5 ;  /* 0x00000005ff057221 */ /* 0x020fc20000000000 */
[----:B--2---:R-:W-:Y:S01]  /*5260*/  FADD R6, RZ, R6 ;  /* 0x00000006ff067221 */ /* 0x004fe20000000000 */
[----:B------:R-:W-:-:S01]  /*5270*/  FADD R7, RZ, R7 ;  /* 0x00000007ff077221 */ /* 0x000fc20000000000 */
[----:B------:R-:W-:Y:S01]  /*5280*/  FADD R8, RZ, R8 ;  /* 0x00000008ff087221 */ /* 0x000fe20000000000 */
        /* <DEDUP_REMOVED lines=13> */
[----:B------:R-:W2:Y:S01]  /*5360*/  LDL.LU R131, [R1+0x4bc] ;  /* 0x0004bc0001837983 */ /* 0x000ea20000300800 */
        /* <DEDUP_REMOVED lines=13> */
[----:B------:R-:W3:Y:S01]  /*5440*/  LDL.LU R132, [R1+0x4b8] ;  /* 0x0004b80001847983 */ /* 0x000ee20000300800 */
        /* <DEDUP_REMOVED lines=16> */
[----:B------:R0:W-:Y:S01]  /*5550*/  STL [R1+0x200], R133 ;  /* 0x0002008501007387 */ /* 0x0001e20000100800 */
        /* <DEDUP_REMOVED lines=9> */
[----:B0-----:R-:W4:Y:S01]  /*55f0*/  LDL.LU R133, [R1+0x4b4] ;  /* 0x0004b40001857983 */ /* 0x001f220000300800 */
[----:B------:R-:W-:-:S01]  /*5600*/  FADD R184, RZ, R184 ;  /* 0x000000b8ffb87221 */ /* 0x000fc20000000000 */
[----:B------:R-:W-:Y:S01]  /*5610*/  FADD R185, RZ, R185 ;  /* 0x000000b9ffb97221 */ /* 0x000fe20000000000 */
[----:B------:R-:W-:-:S01]  /*5620*/  FADD R186, RZ, R186 ;  /* 0x000000baffba7221 */ /* 0x000fc20000000000 */
        /* <DEDUP_REMOVED lines=10> */
[----:B0-----:R-:W5:Y:S01]  /*56d0*/  LDL.LU R134, [R1+0x4b0] ;  /* 0x0004b00001867983 */ /* 0x001f620000300800 */
        /* <DEDUP_REMOVED lines=52> */
[----:B0-----:R-:W5:Y:S04]  /*5a20*/  LDL.LU R138, [R1+0x4a0] ;  /* 0x0004a000018a7983 */ /* 0x001f680000300800 */
[----:B------:R0:W-:Y:S01]  /*5a30*/  STL [R1+0x218], R139 ;  /* 0x0002188b01007387 */ /* 0x0001e20000100800 */
[----:B------:R-:W-:-:S03]  /*5a40*/  FADD R140, RZ, R140 ;  /* 0x0000008cff8c7221 */ /* 0x000fc60000000000 */
        /* <DEDUP_REMOVED lines=34> */
[----:B------:R0:W-:Y:S04]  /*5c70*/  STL [R1+0x248], R151 ;  /* 0x0002489701007387 */ /* 0x0001e80000100800 */
[----:B0-----:R-:W5:Y:S04]  /*5c80*/  LDL.LU R151, [R1+0x46c] ;  /* 0x00046c0001977983 */ /* 0x001f680000300800 */
[----:B------:R0:W-:Y:S04]  /*5c90*/  STL [R1+0x24c], R2 ;  /* 0x00024c0201007387 */ /* 0x0001e80000100800 */
[----:B------:R1:W-:Y:S01]  /*5ca0*/  STL [R1+0x250], R0 ;  /* 0x0002500001007387 */ /* 0x0003e20000100800 */
[----:B0-----:R-:W-:-:S01]  /*5cb0*/  FADD R2, RZ, R24 ;  /* 0x00000018ff027221 */ /* 0x001fc20000000000 */
[----:B-1----:R-:W-:-:S04]  /*5cc0*/  FADD R0, RZ, R25 ;  /* 0x00000019ff007221 */ /* 0x002fc80000000000 */
        /* <DEDUP_REMOVED lines=211> */
[----:B--2---:R-:W-:-:S04]  /*6a00*/  FADD R0, RZ, R131 ;  /* 0x00000083ff007221 */ /* 0x004fc80000000000 */
[----:B------:R3:W-:Y:S04]  /*6a10*/  STL [R1+0x3fc], R2 ;  /* 0x0003fc0201007387 */ /* 0x0007e80000100800 */
[----:B------:R4:W-:Y:S01]  /*6a20*/  STL [R1+0x400], R0 ;  /* 0x0004000001007387 */ /* 0x0009e20000100800 */
[----:B---3--:R-:W-:-:S01]  /*6a30*/  FADD R2, RZ, R132 ;  /* 0x00000084ff027221 */ /* 0x008fc20000000000 */
[----:B----4-:R-:W-:-:S04]  /*6a40*/  FADD R0, RZ, R133 ;  /* 0x00000085ff007221 */ /* 0x010fc80000000000 */
[----:B------:R5:W-:Y:S04]  /*6a50*/  STL [R1+0x404], R2 ;  /* 0x0004040201007387 */ /* 0x000be80000100800 */
[----:B------:R0:W-:Y:S01]  /*6a60*/  STL [R1+0x408], R0 ;  /* 0x0004080001007387 */ /* 0x0001e20000100800 */
[----:B-----5:R-:W-:-:S01]  /*6a70*/  FADD R2, RZ, R134 ;  /* 0x00000086ff027221 */ /* 0x020fc20000000000 */
[----:B0-----:R-:W-:-:S04]  /*6a80*/  FADD R0, RZ, R135 ;  /* 0x00000087ff007221 */ /* 0x001fc80000000000 */
        /* <DEDUP_REMOVED lines=34> */
[----:B------:R-:W-:-:S05]  /*6cb0*/  UMOV UR6, URZ ;  /* 0x0000003f00067c82 */ /* 0x000fca0008000000 */
.L_x_18:
[----:B------:R-:W-:-:S04]  /*6cc0*/  UIADD3 UR14, UR5, 0x1, URZ ;  /* 0x00000001050e7890 */ /* 0x000fc8000fffe03f */
[----:B------:R-:W-:-:S04]  /*6cd0*/  UISETP.NE.AND UP0, UPT, UR14, 0x3, UPT ;  /* 0x000000030e00788c */ /* 0x000fc8000bf05270 */
[----:B------:R-:W-:Y:S02]  /*6ce0*/  USEL UR8, URZ, 0x1, UP0 ;  /* 0x000000013f087887 */ /* 0x000fe40008000000 */
[----:B------:R-:W-:Y:S02]  /*6cf0*/  USEL UR14, UR14, URZ, UP0 ;  /* 0x0000003f0e0e7287 */ /* 0x000fe40008000000 */
[----:B------:R-:W-:-:S06]  /*6d00*/  ULOP3.LUT UR8, UR4, UR8, URZ, 0x3c, !UPT ;  /* 0x0000000804087292 */ /* 0x000fcc000f8e3c3f */
[----:B0-----:R-:W-:Y:S01]  /*6d10*/  IMAD.U32 R0, RZ, RZ, UR8 ;  /* 0x00000008ff007e24 */ /* 0x001fe2000f8e00ff */
[----:B------:R-:W-:-:S06]  /*6d20*/  UMOV UR8, 0x1 ;  /* 0x0000000100087882 */ /* 0x000fcc0000000000 */
.L_x_13:
[----:B------:R-:W-:-:S04]  /*6d30*/  UISETP.LT.AND UP0, UPT, UR9, 0x1, UPT ;  /* 0x000000010900788c */ /* 0x000fc8000bf01270 */
[----:B------:R-:W-:-:S04]  /*6d40*/  USEL UR16, UR9, 0x1, UP0 ;  /* 0x0000000109107887 */ /* 0x000fc80008000000 */
[----:B------:R-:W-:-:S04]  /*6d50*/  UIADD3 UR16, UR9, -UR16, URZ ;  /* 0x8000001009107290 */ /* 0x000fc8000fffe03f */
[----:B------:R-:W-:-:S06]  /*6d60*/  UISETP.GE.AND UP0, UPT, UR16, 0x1, UPT ;  /* 0x000000011000788c */ /* 0x000fcc000bf06270 */
[----:B------:R-:W-:-:S13]  /*6d70*/  PLOP3.LUT P0, PT, PT, PT, UP0, 0x80, 0x0 ;  /* 0x000000000000781c */ /* 0x000fda0003f0f008 */
[----:B------:R-:W-:Y:S05]  /*6d80*/  @!P0 BRA `(.L_x_19) ;  /* 0x0000006000508947 */ /* 0x000fea0003800000 */
[----:B------:R-:W-:Y:S01]  /*6d90*/  UMOV UR24, UR16 ;  /* 0x0000001000187c82 */ /* 0x000fe20008000000 */
[----:B------:R-:W-:Y:S01]  /*6da0*/  UMOV UR25, UR5 ;  /* 0x0000000500197c82 */ /* 0x000fe20008000000 */
[----:B------:R-:W-:-:S05]  /*6db0*/  ULDC UR26, c[0x0][0x50c] ;  /* 0x00014300001a7ab9 */ /* 0x000fca0000000800 */
.L_x_27:
[----:B------:R-:W-:-:S06]  /*6dc0*/  UISETP.NE.AND UP0, UPT, UR23, 0x3, UPT ;  /* 0x000000031700788c */ /* 0x000fcc000bf05270 */
[----:B------:R-:W-:-:S13]  /*6dd0*/  PLOP3.LUT P1, PT, PT, PT, UP0, 0x80, 0x0 ;  /* 0x000000000000781c */ /* 0x000fda0003f2f008 */
[----:B0-----:R-:W-:Y:S05]  /*6de0*/  @!P1 BRA `(.L_x_20) ;  /* 0x0000000000049947 */ /* 0x001fea0003800000 */
[----:B------:R-:W-:Y:S01]  /*6df0*/  BPT.TRAP 0x1 ;  /* 0x000000040000795c */ /* 0x000fe20000300000 */
.L_x_20:
[----:B------:R-:W0:Y:S01]  /*6e00*/  S2UR UR16, SR_CgaCtaId ;  /* 0x00000000001079c3 */ /* 0x000e220000008800 */
[----:B------:R-:W-:Y:S01]  /*6e10*/  UMOV UR11, 0x400 ;  /* 0x00000400000b7882 */ /* 0x000fe20000000000 */
[----:B------:R-:W-:Y:S01]  /*6e20*/  SHF.L.U32 R2, R0, 0x1f, RZ ;  /* 0x0000001f00027819 */ /* 0x000fe200000006ff */
[----:B0-----:R-:W-:-:S04]  /*6e30*/  ULEA UR11, UR16, UR11, 0x18 ;  /* 0x0000000b100b7291 */ /* 0x001fc8000f8ec03f */
[----:B------:R-:W-:-:S09]  /*6e40*/  ULEA UR16, UR14, UR11, 0x3 ;  /* 0x0000000b0e107291 */ /* 0x000fd2000f8e183f */
[----:B------:R0:W1:Y:S01]  /*6e50*/  SYNCS.PHASECHK.TRANS64.TRYWAIT P0, [UR16], R2 ;  /* 0x00000002ff0075a7 */ /* 0x0000620008000150 */
[----:B------:R-:W-:Y:S05]  /*6e60*/  @!P1 BRA `(.L_x_21) ;  /* 0x0000000000049947 */ /* 0x000fea0003800000 */
[----:B------:R-:W-:Y:S01]  /*6e70*/  BPT.TRAP 0x1 ;  /* 0x000000040000795c */ /* 0x000fe20000300000 */
.L_x_21:
[----:B-1----:R-:W-:Y:S05]  /*6e80*/  @P0 BRA `(.L_x_22) ;  /* 0x0000000000080947 */ /* 0x002fea0003800000 */
[----:B------:R-:W1:Y:S02]  /*6e90*/  SYNCS.PHASECHK.TRANS64.TRYWAIT P0, [UR16], R2 ;  /* 0x00000002ff0075a7 */ /* 0x000e640008000150 */
[----:B-1----:R-:W-:Y:S05]  /*6ea0*/  @!P0 BRA `(.L_x_23) ;  /* 0x000001e000648947 */ /* 0x002fea0003800000 */
.L_x_22:
        /* <DEDUP_REMOVED lines=64> */
[----:B-1----:R-:W3:Y:S04]  /*72b0*/  LDL.LU.64 R108, [R1] ;  /* 0x00000000016c7983 */ /* 0x002ee80000300a00 */
        /* <DEDUP_REMOVED lines=64> */
[----:B------:R-:W-:Y:S02]  /*76c0*/  UISETP.NE.AND UP0, UPT, UR7, URZ, UPT ;  /* 0x0000003f0700728c */ /* 0x000fe4000bf05270 */
[----:B------:R-:W-:Y:S02]  /*76d0*/  USHF.R.U32.HI UR16, URZ, 0x4, UR16 ;  /* 0x000000043f107899 */ /* 0x000fe40008011610 */
[----:B------:R-:W-:Y:S02]  /*76e0*/  USEL UR8, UR8, URZ, !UP0 ;  /* 0x0000003f08087287 */ /* 0x000fe4000c000000 */
[----:B------:R-:W-:Y:S02]  /*76f0*/  ULOP3.LUT UR16, UR16, 0x3fff, URZ, 0xc0, !UPT ;  /* 0x00003fff10107892 */ /* 0x000fe4000f8ec03f */
[----:B------:R-:W-:Y:S02]  /*7700*/  UISETP.NE.U32.AND UP0, UPT, UR8, URZ, UPT ;  /* 0x0000003f0800728c */ /* 0x000fe4000bf05070 */
[----:B------:R-:W-:-:S02]  /*7710*/  ULOP3.LUT UR7, UR12, 0x10000, URZ, 0xfc, !UPT ;  /* 0x000100000c077892 */ /* 0x000fc4000f8efc3f */
[----:B------:R-:W-:Y:S02]  /*7720*/  ULOP3.LUT UR8, UR16, 0x10000, URZ, 0xfc, !UPT ;  /* 0x0001000010087892 */ /* 0x000fe4000f8efc3f */
[----:B------:R-:W-:Y:S02]  /*7730*/  ULEA UR7, UR14, UR7, 0xa ;  /* 0x000000070e077291 */ /* 0x000fe4000f8e503f */
[----:B------:R-:W-:Y:S01]  /*7740*/  ULEA UR8, UR14, UR8, 0xa ;  /* 0x000000080e087291 */ /* 0x000fe2000f8e503f */
[----:B------:R-:W-:Y:S01]  /*7750*/  UMOV UR17, 0x80000020 ;  /* 0x8000002000117882 */ /* 0x000fe20000000000 */
[----:B------:R-:W-:-:S03]  /*7760*/  UMOV UR19, 0x80000020 ;  /* 0x8000002000137882 */ /* 0x000fc60000000000 */
[----:B------:R-:W-:Y:S02]  /*7770*/  UMOV UR16, UR7 ;  /* 0x0000000700107c82 */ /* 0x000fe40008000000 */
[----:B------:R-:W-:Y:S01]  /*7780*/  UMOV UR18, UR8 ;  /* 0x0000000800127c82 */ /* 0x000fe20008000000 */
[----:B---3--:R-:W-:-:S06]  /*7790*/  WARPGROUP.ARRIVE ;  /* 0x00000000000079c5 */ /* 0x008fcc0000000000 */
[----:B------:R-:W-:Y:S03]  /*77a0*/  QGMMA.64x256x32.F32.E5M2.E5M2 R108, gdesc[UR16], R108, UP0, gsb0 ;  /* 0x03e00000106c79f3 */ /* 0x000fe6000b80386c */
        /* <DEDUP_REMOVED lines=65> */
[----:B-1----:R-:W3:Y:S04]  /*7bc0*/  LDL.LU.64 R234, [R1+0x868] ;  /* 0x0008680001ea7983 */ /* 0x002ee80000300a00 */
[----:B------:R-:W4:Y:S04]  /*7bd0*/  LDL.LU.64 R232, [R1+0x860] ;  /* 0x0008600001e87983 */ /* 0x000f280000300a00 */
[----:B------:R-:W2:Y:S04]  /*7be0*/  LDL.LU.64 R230, [R1+0x858] ;  /* 0x0008580001e67983 */ /* 0x000ea80000300a00 */
        /* <DEDUP_REMOVED lines=60> */
[----:B------:R-:W2:Y:S01]  /*7fb0*/  LDL.LU.64 R108, [R1+0x670] ;  /* 0x00067000016c7983 */ /* 0x000ea20000300a00 */
[----:B------:R-:W-:Y:S01]  /*7fc0*/  UIADD3 UR16, UR7, 0x200, URZ ;  /* 0x0000020007107890 */ /* 0x000fe2000fffe03f */
[----:B------:R-:W-:-:S02]  /*7fd0*/  UMOV UR17, 0x80000020 ;  /* 0x8000002000117882 */ /* 0x000fc40000000000 */
[----:B---3--:R-:W-:Y:S04]  /*7fe0*/  STL.64 [R1+0x668], R234 ;  /* 0x000668ea01007387 */ /* 0x008fe80000100a00 */
[----:B----4-:R-:W-:Y:S04]  /*7ff0*/  STL.64 [R1+0x660], R232 ;  /* 0x000660e801007387 */ /* 0x010fe80000100a00 */
[----:B--2---:R-:W-:Y:S04]  /*8000*/  STL.64 [R1+0x658], R230 ;  /* 0x000658e601007387 */ /* 0x004fe80000100a00 */
        /* <DEDUP_REMOVED lines=38> */
[----:B------:R-:W-:Y:S01]  /*8270*/  STL.64 [R1+0x520], R152 ;  /* 0x0005209801007387 */ /* 0x000fe20000100a00 */
[----:B------:R-:W-:-:S06]  /*8280*/  WARPGROUP.ARRIVE ;  /* 0x00000000000079c5 */ /* 0x000fcc0000000000 */
[----:B------:R-:W-:Y:S03]  /*8290*/  QGMMA.64x256x32.F32.E5M2.E5M2 R24, gdesc[UR16], R24, UP0, gsb0 ;  /* 0x03e00000101879f3 */ /* 0x000fe6000b803818 */
        /* <DEDUP_REMOVED lines=23> */
[----:B-1----:R-:W2:Y:S04]  /*8410*/  LDL.LU.64 R108, [R1] ;  /* 0x00000000016c7983 */ /* 0x002ea80000300a00 */
        /* <DEDUP_REMOVED lines=63> */
[----:B------:R-:W-:-:S02]  /*8810*/  UIADD3 UR16, UR7, 0x2, URZ ;  /* 0x0000000207107890 */ /* 0x000fc4000fffe03f */
[----:B------:R-:W-:Y:S01]  /*8820*/  UIADD3 UR18, UR8, 0x2, URZ ;  /* 0x0000000208127890 */ /* 0x000fe2000fffe03f */
[----:B------:R-:W-:Y:S01]  /*8830*/  UMOV UR17, 0x80000020 ;  /* 0x8000002000117882 */ /* 0x000fe20000000000 */
[----:B------:R-:W-:Y:S01]  /*8840*/  UMOV UR19, 0x80000020 ;  /* 0x8000002000137882 */ /* 0x000fe20000000000 */
[----:B--2---:R-:W-:-:S06]  /*8850*/  WARPGROUP.ARRIVE ;  /* 0x00000000000079c5 */ /* 0x004fcc0000000000 */
[----:B------:R-:W-:Y:S03]  /*8860*/  QGMMA.64x256x32.F32.E5M2.E5M2 R108, gdesc[UR16], R108, gsb0 ;  /* 0x03e00000106c79f3 */ /* 0x000fe6000800386c */
[----:B------:R-:W-:Y:S02]  /*8870*/  WARPGROUP.DEPBAR.LE gsb0, 0x0 ;  /* 0x00008000000079c5 */ /* 0x000fe40000010000 */
[----:B------:R-:W-:Y:S01]  /*8880*/  STL.64 [R1], R108 ;  /* 0x0000006c01007387 */ /* 0x000fe20000100a00 */
[----:B0-----:R-:W-:-:S03]  /*8890*/  IMAD.MOV.U32 R2, RZ, RZ, R108 ;  /* 0x000000ffff027224 */ /* 0x001fc600078e006c */
        /* <DEDUP_REMOVED lines=63> */
[----:B0-----:R0:W5:Y:S04]  /*8c90*/  LDL.LU.64 R234, [R1+0x668] ;  /* 0x0006680001ea7983 */ /* 0x0011680000300a00 */
[----:B------:R0:W5:Y:S04]  /*8ca0*/  LDL.LU.64 R232, [R1+0x660] ;  /* 0x0006600001e87983 */ /* 0x0001680000300a00 */
        /* <DEDUP_REMOVED lines=63> */
[----:B------:R-:W-:Y:S01]  /*90a0*/  UMOV UR17, 0x80000020 ;  /* 0x8000002000117882 */ /* 0x000fe20000000000 */
[----:B------:R-:W-:-:S04]  /*90b0*/  UIADD3 UR6, UR6, 0x2, URZ ;  /* 0x0000000206067890 */ /* 0x000fc8000fffe03f */
[----:B------:R-:W-:-:S04]  /*90c0*/  UISETP.NE.AND UP0, UPT, UR6, UR26, UPT ;  /* 0x0000001a0600728c */ /* 0x000fc8000bf05270 */
[----:B------:R-:W-:-:S06]  /*90d0*/  USEL UR7, URZ, 0x1, UP0 ;  /* 0x000000013f077887 */ /* 0x000fcc0008000000 */
[----:B------:R-:W-:Y:S01]  /*90e0*/  ISETP.NE.AND P0, PT, RZ, UR7, PT ;  /* 0x00000007ff007c0c */ /* 0x000fe2000bf05270 */
[----:B--2---:R-:W-:-:S06]  /*90f0*/  WARPGROUP.ARRIVE ;  /* 0x00000000000079c5 */ /* 0x004fcc0000000000 */
[----:B------:R-:W-:Y:S03]  /*9100*/  QGMMA.64x256x32.F32.E5M2.E5M2 R24, gdesc[UR16], R24, gsb0 ;  /* 0x03e00000101879f3 */ /* 0x000fe60008003818 */
[----:B------:R-:W-:-:S03]  /*9110*/  WARPGROUP.DEPBAR.LE gsb0, 0x0 ;  /* 0x00008000000079c5 */ /* 0x000fc60000010000 */
[----:B0-----:R-:W-:Y:S05]  /*9120*/  @!P0 BRA `(.L_x_24) ;  /* 0x0000003c000c8947 */ /* 0x001fea0003800000 */
[----:B-----5:R0:W-:Y:S04]  /*9130*/  STL [R1+0x698], R225 ;  /* 0x000698e101007387 */ /* 0x0201e80000100800 */
[----:B------:R1:W-:Y:S01]  /*9140*/  STL [R1+0x694], R226 ;  /* 0x000694e201007387 */ /* 0x0003e20000100800 */
[----:B0-----:R-:W-:-:S03]  /*9150*/  IMAD.MOV.U32 R225, RZ, RZ, R2 ;  /* 0x000000ffffe17224 */ /* 0x001fc600078e0002 */
[----:B-1----:R-:W2:Y:S04]  /*9160*/  LDL R226, [R1+0x4] ;  /* 0x0000040001e27983 */ /* 0x002ea80000100800 */
[----:B------:R0:W-:Y:S04]  /*9170*/  STL [R1+0x690], R227 ;  /* 0x000690e301007387 */ /* 0x0001e80000100800 */
[----:B0-----:R-:W3:Y:S04]  /*9180*/  LDL R227, [R1+0x8] ;  /* 0x0000080001e37983 */ /* 0x001ee80000100800 */
[----:B------:R0:W-:Y:S04]  /*9190*/  STL [R1+0x68c], R228 ;  /* 0x00068ce401007387 */ /* 0x0001e80000100800 */
[----:B0-----:R-:W4:Y:S04]  /*91a0*/  LDL R228, [R1+0xc] ;  /* 0x00000c0001e47983 */ /* 0x001f280000100800 */
        /* <DEDUP_REMOVED lines=209> */
[----:B0-----:R-:W4:Y:S04]  /*9ec0*/  LDL.LU R121, [R1+0x200] ;  /* 0x0002000001797983 */ /* 0x001f280000300800 */
        /* <DEDUP_REMOVED lines=14> */
[----:B------:R-:W4:Y:S04]  /*9fb0*/  LDL.LU R2, [R1+0x230] ;  /* 0x0002300001027983 */ /* 0x000f280000300800 */
        /* <DEDUP_REMOVED lines=38> */
[----:B------:R0:W-:Y:S01]  /*a220*/  STL [R1+0x47c], R148 ;  /* 0x00047c9401007387 */ /* 0x0001e20000100800 */
[----:B------:R-:W-:-:S03]  /*a230*/  FADD R3, R225, R3 ;  /* 0x00000003e1037221 */ /* 0x000fc60000000000 */
[----:B0-----:R-:W4:Y:S04]  /*a240*/  LDL.LU R148, [R1+0x214] ;  /* 0x0002140001947983 */ /* 0x001f280000300800 */
[----:B------:R0:W-:Y:S01]  /*a250*/  STL [R1+0x478], R149 ;  /* 0x0004789501007387 */ /* 0x0001e20000100800 */
[----:B--2---:R-:W-:-:S01]  /*a260*/  FADD R4, R226, R4 ;  /* 0x00000004e2047221 */ /* 0x004fc20000000000 */
[----:B---3--:R-:W-:Y:S02]  /*a270*/  FADD R5, R227, R5 ;  /* 0x00000005e3057221 */ /* 0x008fe40000000000 */
[----:B0-----:R-:W2:Y:S04]  /*a280*/  LDL R149, [R1+0x1f4] ;  /* 0x0001f40001957983 */ /* 0x001ea80000100800 */
[----:B------:R0:W-:Y:S01]  /*a290*/  STL [R1+0x474], R150 ;  /* 0x0004749601007387 */ /* 0x0001e20000100800 */
[----:B----4-:R-:W-:-:S01]  /*a2a0*/  FADD R6, R228, R6 ;  /* 0x00000006e4067221 */ /* 0x010fc20000000000 */
[----:B------:R-:W-:-:S02]  /*a2b0*/  FADD R7, R229, R7 ;  /* 0x00000007e5077221 */ /* 0x000fc40000000000 */
[----:B0-----:R-:W3:Y:S04]  /*a2c0*/  LDL R150, [R1+0x1c0] ;  /* 0x0001c00001967983 */ /* 0x001ee80000100800 */
[----:B------:R0:W-:Y:S01]  /*a2d0*/  STL [R1+0x470], R151 ;  /* 0x0004709701007387 */ /* 0x0001e20000100800 */
[----:B------:R-:W-:-:S01]  /*a2e0*/  FADD R8, R230, R8 ;  /* 0x00000008e6087221 */ /* 0x000fc20000000000 */
[----:B------:R-:W-:Y:S02]  /*a2f0*/  FADD R9, R231, R9 ;  /* 0x00000009e7097221 */ /* 0x000fe40000000000 */
[----:B0-----:R-:W4:Y:S04]  /*a300*/  LDL R151, [R1+0x1f0] ;  /* 0x0001f00001977983 */ /* 0x001f280000100800 */
[----:B------:R0:W-:Y:S01]  /*a310*/  STL [R1+0x46c], R0 ;  /* 0x00046c0001007387 */ /* 0x0001e20000100800 */
[----:B------:R-:W-:-:S01]  /*a320*/  FADD R10, R232, R10 ;  /* 0x0000000ae80a7221 */ /* 0x000fc20000000000 */
[----:B------:R-:W-:-:S02]  /*a330*/  FADD R11, R233, R11 ;  /* 0x0000000be90b7221 */ /* 0x000fc40000000000 */
[----:B0-----:R-:W2:Y:S04]  /*a340*/  LDL.LU R0, [R1+0x210] ;  /* 0x0002100001007983 */ /* 0x001ea80000300800 */
[----:B------:R-:W3:Y:S04]  /*a350*/  LDL.LU R225, [R1+0x698] ;  /* 0x0006980001e17983 */ /* 0x000ee80000300800 */
[----:B------:R-:W4:Y:S04]  /*a360*/  LDL.LU R226, [R1+0x694] ;  /* 0x0006940001e27983 */ /* 0x000f280000300800 */
[----:B------:R-:W2:Y:S04]  /*a370*/  LDL.LU R227, [R1+0x690] ;  /* 0x0006900001e37983 */ /* 0x000ea80000300800 */
[----:B------:R-:W2:Y:S04]  /*a380*/  LDL.LU R228, [R1+0x68c] ;  /* 0x00068c0001e47983 */ /* 0x000ea80000300800 */
[----:B------:R-:W2:Y:S01]  /*a390*/  LDL.LU R229, [R1+0x688] ;  /* 0x0006880001e57983 */ /* 0x000ea20000300800 */
[----:B------:R-:W-:-:S03]  /*a3a0*/  FADD R12, R234, R12 ;  /* 0x0000000cea0c7221 */ /* 0x000fc60000000000 */
[----:B------:R-:W2:Y:S01]  /*a3b0*/  LDL.LU R230, [R1+0x684] ;  /* 0x0006840001e67983 */ /* 0x000ea20000300800 */
[----:B------:R-:W-:-:S03]  /*a3c0*/  FADD R13, R235, R13 ;  /* 0x0000000deb0d7221 */ /* 0x000fc60000000000 */
[----:B------:R-:W2:Y:S04]  /*a3d0*/  LDL.LU R231, [R1+0x680] ;  /* 0x0006800001e77983 */ /* 0x000ea80000300800 */
[----:B------:R-:W2:Y:S04]  /*a3e0*/  LDL.LU R232, [R1+0x67c] ;  /* 0x00067c0001e87983 */ /* 0x000ea80000300800 */
[----:B------:R-:W2:Y:S04]  /*a3f0*/  LDL.LU R233, [R1+0x678] ;  /* 0x0006780001e97983 */ /* 0x000ea80000300800 */
[----:B------:R-:W2:Y:S04]  /*a400*/  LDL.LU R234, [R1+0x674] ;  /* 0x0006740001ea7983 */ /* 0x000ea80000300800 */
[----:B------:R-:W2:Y:S01]  /*a410*/  LDL.LU R235, [R1+0x670] ;  /* 0x0006700001eb7983 */ /* 0x000ea20000300800 */
[----:B------:R-:W-:-:S01]  /*a420*/  FADD R14, R24, R14 ;  /* 0x0000000e180e7221 */ /* 0x000fc20000000000 */
[----:B------:R-:W-:Y:S01]  /*a430*/  FADD R15, R25, R15 ;  /* 0x0000000f190f7221 */ /* 0x000fe20000000000 */
[----:B------:R-:W-:-:S01]  /*a440*/  FADD R16, R26, R16 ;  /* 0x000000101a107221 */ /* 0x000fc20000000000 */
[----:B------:R-:W2:Y:S01]  /*a450*/  LDL.LU R24, [R1+0x66c] ;  /* 0x00066c0001187983 */ /* 0x000ea20000300800 */
[----:B------:R-:W-:-:S01]  /*a460*/  FADD R17, R27, R17 ;  /* 0x000000111b117221 */ /* 0x000fc20000000000 */
[----:B------:R-:W-:-:S02]  /*a470*/  FADD R18, R28, R18 ;  /* 0x000000121c127221 */ /* 0x000fc40000000000 */
[----:B------:R-:W2:Y:S01]  /*a480*/  LDL.LU R25, [R1+0x668] ;  /* 0x0006680001197983 */ /* 0x000ea20000300800 */
[----:B------:R-:W-:-:S03]  /*a490*/  FADD R19, R29, R19 ;  /* 0x000000131d137221 */ /* 0x000fc60000000000 */
        /* <DEDUP_REMOVED lines=155> */
[----:B---3--:R-:W-:-:S03]  /*ae50*/  FADD R225, R107, R225 ;  /* 0x000000e16be17221 */ /* 0x008fc60000000000 */
[----:B------:R-:W3:Y:S01]  /*ae60*/  LDL.LU R104, [R1+0x52c] ;  /* 0x00052c0001687983 */ /* 0x000ee20000300800 */
[----:B----4-:R-:W-:-:S03]  /*ae70*/  FADD R226, R108, R226 ;  /* 0x000000e26ce27221 */ /* 0x010fc60000000000 */
[----:B------:R-:W4:Y:S01]  /*ae80*/  LDL.LU R105, [R1+0x528] ;  /* 0x0005280001697983 */ /* 0x000f220000300800 */
[----:B--2---:R-:W-:-:S03]  /*ae90*/  FADD R227, R109, R227 ;  /* 0x000000e36de37221 */ /* 0x004fc60000000000 */
        /* <DEDUP_REMOVED lines=15> */
[----:B------:R-:W-:-:S01]  /*af90*/  FADD R235, R117, R235 ;  /* 0x000000eb75eb7221 */ /* 0x000fc20000000000 */
[----:B------:R-:W-:Y:S02]  /*afa0*/  FADD R121, R120, R121 ;  /* 0x0000007978797221 */ /* 0x000fe40000000000 */
[----:B------:R-:W2:Y:S01]  /*afb0*/  LDL.LU R114, [R1+0x504] ;  /* 0x0005040001727983 */ /* 0x000ea20000300800 */
[----:B------:R-:W-:-:S03]  /*afc0*/  FADD R236, R118, R236 ;  /* 0x000000ec76ec7221 */ /* 0x000fc60000000000 */
[----:B------:R-:W2:Y:S01]  /*afd0*/  LDL.LU R115, [R1+0x500] ;  /* 0x0005000001737983 */ /* 0x000ea20000300800 */
[----:B------:R-:W-:-:S03]  /*afe0*/  FADD R237, R119, R237 ;  /* 0x000000ed77ed7221 */ /* 0x000fc60000000000 */
[----:B------:R-:W2:Y:S01]  /*aff0*/  LDL.LU R116, [R1+0x4fc] ;  /* 0x0004fc0001747983 */ /* 0x000ea20000300800 */
[----:B------:R-:W-:-:S03]  /*b000*/  FADD R123, R122, R123 ;  /* 0x0000007b7a7b7221 */ /* 0x000fc60000000000 */
[----:B------:R-:W2:Y:S04]  /*b010*/  LDL.LU R117, [R1+0x4f8] ;  /* 0x0004f80001757983 */ /* 0x000ea80000300800 */
[----:B------:R-:W2:Y:S01]  /*b020*/  LDL.LU R118, [R1+0x4f4] ;  /* 0x0004f40001767983 */ /* 0x000ea20000300800 */
[----:B------:R-:W-:-:S03]  /*b030*/  FADD R125, R124, R125 ;  /* 0x0000007d7c7d7221 */ /* 0x000fc60000000000 */
[----:B------:R-:W2:Y:S04]  /*b040*/  LDL.LU R119, [R1+0x4f0] ;  /* 0x0004f00001777983 */ /* 0x000ea80000300800 */
[----:B------:R-:W2:Y:S04]  /*b050*/  LDL.LU R120, [R1+0x4ec] ;  /* 0x0004ec0001787983 */ /* 0x000ea80000300800 */
[----:B------:R0:W-:Y:S01]  /*b060*/  STL [R1+0x200], R121 ;  /* 0x0002007901007387 */ /* 0x0001e20000100800 */
[----:B------:R-:W-:-:S01]  /*b070*/  FADD R127, R126, R127 ;  /* 0x0000007f7e7f7221 */ /* 0x000fc20000000000 */
[----:B------:R-:W-:Y:S01]  /*b080*/  FADD R0, R128, R0 ;  /* 0x0000000080007221 */ /* 0x000fe20000000000 */
[----:B------:R-:W-:-:S01]  /*b090*/  FADD R148, R150, R148 ;  /* 0x0000009496947221 */ /* 0x000fc20000000000 */
[----:B0-----:R-:W2:Y:S04]  /*b0a0*/  LDL.LU R121, [R1+0x4e8] ;  /* 0x0004e80001797983 */ /* 0x001ea80000300800 */
        /* <DEDUP_REMOVED lines=9> */
[----:B------:R-:W-:-:S02]  /*b140*/  FADD R136, R137, R136 ;  /* 0x0000008889887221 */ /* 0x000fc40000000000 */
[----:B0-----:R-:W2:Y:S04]  /*b150*/  LDL.LU R125, [R1+0x4d8] ;  /* 0x0004d800017d7983 */ /* 0x001ea80000300800 */
[----:B------:R-:W2:Y:S04]  /*b160*/  LDL.LU R126, [R1+0x4d4] ;  /* 0x0004d400017e7983 */ /* 0x000ea80000300800 */
[----:B------:R0:W-:Y:S01]  /*b170*/  STL [R1+0x20c], R127 ;  /* 0x00020c7f01007387 */ /* 0x0001e20000100800 */
[----:B------:R-:W-:-:S01]  /*b180*/  FADD R132, R134, R132 ;  /* 0x0000008486847221 */ /* 0x000fc20000000000 */
[----:B------:R-:W-:-:S02]  /*b190*/  FADD R2, R130, R2 ;  /* 0x0000000282027221 */ /* 0x000fc40000000000 */
[----:B0-----:R-:W2:Y:S04]  /*b1a0*/  LDL.LU R127, [R1+0x4d0] ;  /* 0x0004d000017f7983 */ /* 0x001ea80000300800 */
[----:B------:R-:W2:Y:S04]  /*b1b0*/  LDL.LU R128, [R1+0x4cc] ;  /* 0x0004cc0001807983 */ /* 0x000ea80000300800 */
[----:B------:R-:W-:Y:S04]  /*b1c0*/  STL [R1+0x210], R0 ;  /* 0x0002100001007387 */ /* 0x000fe80000100800 */
[----:B------:R-:W-:Y:S04]  /*b1d0*/  STL [R1+0x214], R148 ;  /* 0x0002149401007387 */ /* 0x000fe80000100800 */
[----:B------:R-:W-:Y:S04]  /*b1e0*/  STL [R1+0x218], R144 ;  /* 0x0002189001007387 */ /* 0x000fe80000100800 */
[----:B------:R-:W-:Y:S04]  /*b1f0*/  STL [R1+0x21c], R142 ;  /* 0x00021c8e01007387 */ /* 0x000fe80000100800 */
[----:B------:R-:W-:Y:S04]  /*b200*/  STL [R1+0x220], R140 ;  /* 0x0002208c01007387 */ /* 0x000fe80000100800 */
[----:B------:R-:W-:Y:S04]  /*b210*/  STL [R1+0x224], R138 ;  /* 0x0002248a01007387 */ /* 0x000fe80000100800 */
[----:B------:R-:W3:Y:S04]  /*b220*/  LDL.LU R130, [R1+0x234] ;  /* 0x0002340001827983 */ /* 0x000ee80000300800 */
[----:B------:R-:W-:Y:S04]  /*b230*/  STL [R1+0x228], R136 ;  /* 0x0002288801007387 */ /* 0x000fe80000100800 */
[----:B------:R0:W-:Y:S04]  /*b240*/  STL [R1+0x22c], R132 ;  /* 0x00022c8401007387 */ /* 0x0001e80000100800 */
[----:B0-----:R-:W4:Y:S04]  /*b250*/  LDL.LU R132, [R1+0x238] ;  /* 0x0002380001847983 */ /* 0x001f280000300800 */
[----:B------:R-:W2:Y:S04]  /*b260*/  LDL.LU R134, [R1+0x23c] ;  /* 0x00023c0001867983 */ /* 0x000ea80000300800 */
[----:B------:R0:W-:Y:S04]  /*b270*/  STL [R1+0x230], R2 ;  /* 0x0002300201007387 */ /* 0x0001e80000100800 */
[----:B------:R-:W2:Y:S04]  /*b280*/  LDL.LU R136, [R1+0x240] ;  /* 0x0002400001887983 */ /* 0x000ea80000300800 */
        /* <DEDUP_REMOVED lines=11> */
[----:B0-----:R-:W2:Y:S04]  /*b340*/  LDL.LU R2, [R1+0x270] ;  /* 0x0002700001027983 */ /* 0x001ea80000300800 */
[----:B------:R-:W2:Y:S01]  /*b350*/  LDL.LU R0, [R1+0x274] ;  /* 0x0002740001007983 */ /* 0x000ea20000300800 */
[----:B---3--:R-:W-:-:S03]  /*b360*/  FADD R130, R129, R130 ;  /* 0x0000008281827221 */ /* 0x008fc60000000000 */
[----:B------:R-:W3:Y:S04]  /*b370*/  LDL.LU R129, [R1+0x4c8] ;  /* 0x0004c80001817983 */ /* 0x000ee80000300800 */
[----:B------:R0:W-:Y:S04]  /*b380*/  STL [R1+0x234], R130 ;  /* 0x0002348201007387 */ /* 0x0001e80000100800 */
[----:B0-----:R-:W3:Y:S01]  /*b390*/  LDL.LU R130, [R1+0x4c4] ;  /* 0x0004c40001827983 */ /* 0x001ee20000300800 */
[----:B----4-:R-:W-:-:S03]  /*b3a0*/  FADD R132, R131, R132 ;  /* 0x0000008483847221 */ /* 0x010fc60000000000 */
[----:B------:R-:W4:Y:S01]  /*b3b0*/  LDL.LU R131, [R1+0x4c0] ;  /* 0x0004c00001837983 */ /* 0x000f220000300800 */
[----:B--2---:R-:W-:-:S03]  /*b3c0*/  FADD R134, R133, R134 ;  /* 0x0000008685867221 */ /* 0x004fc60000000000 */
[----:B------:R0:W-:Y:S01]  /*b3d0*/  STL [R1+0x238], R132 ;  /* 0x0002388401007387 */ /* 0x0001e20000100800 */
[----:B------:R-:W-:-:S03]  /*b3e0*/  FADD R136, R135, R136 ;  /* 0x0000008887887221 */ /* 0x000fc60000000000 */
[----:B0-----:R-:W2:Y:S01]  /*b3f0*/  LDL.LU R132, [R1+0x4bc] ;  /* 0x0004bc0001847983 */ /* 0x001ea20000300800 */
[----:B------:R-:W-:-:S03]  /*b400*/  FADD R150, R151, R150 ;  /* 0x0000009697967221 */ /* 0x000fc60000000000 */
[----:B------:R-:W2:Y:S01]  /*b410*/  LDL.LU R133, [R1+0x4b8] ;  /* 0x0004b80001857983 */ /* 0x000ea20000300800 */
[----:B------:R-:W-:-:S03]  /*b420*/  FADD R148, R149, R148 ;  /* 0x0000009495947221 */ /* 0x000fc60000000000 */
[----:B------:R0:W-:Y:S01]  /*b430*/  STL [R1+0x23c], R134 ;  /* 0x00023c8601007387 */ /* 0x0001e20000100800 */
[----:B------:R-:W-:-:S01]  /*b440*/  FADD R146, R147, R146 ;  /* 0x0000009293927221 */ /* 0x000fc20000000000 */
[----:B------:R-:W-:Y:S02]  /*b450*/  FADD R144, R145, R144 ;  /* 0x0000009091907221 */ /* 0x000fe40000000000 */
[----:B0-----:R-:W2:Y:S01]  /*b460*/  LDL.LU R134, [R1+0x4b4] ;  /* 0x0004b40001867983 */ /* 0x001ea20000300800 */
[----:B------:R-:W-:-:S03]  /*b470*/  FADD R143, R24, R143 ;  /* 0x0000008f188f7221 */ /* 0x000fc60000000000 */
[----:B------:R-:W2:Y:S01]  /*b480*/  LDL.LU R135, [R1+0x4b0] ;  /* 0x0004b00001877983 */ /* 0x000ea20000300800 */
[----:B------:R-:W-:-:S03]  /*b490*/  FADD R142, R25, R142 ;  /* 0x0000008e198e7221 */ /* 0x000fc60000000000 */
[----:B------:R0:W-:Y:S01]  /*b4a0*/  STL [R1+0x240], R136 ;  /* 0x0002408801007387 */ /* 0x0001e20000100800 */
[----:B------:R-:W-:-:S01]  /*b4b0*/  FADD R141, R26, R141 ;  /* 0x0000008d1a8d7221 */ /* 0x000fc20000000000 */
[----:B------:R-:W-:Y:S01]  /*b4c0*/  FADD R140, R27, R140 ;  /* 0x0000008c1b8c7221 */ /* 0x000fe20000000000 */
[----:B------:R-:W-:-:S01]  /*b4d0*/  FADD R139, R28, R139 ;  /* 0x0000008b1c8b7221 */ /* 0x000fc20000000000 */
[----:B0-----:R-:W2:Y:S01]  /*b4e0*/  LDL.LU R136, [R1+0x4ac] ;  /* 0x0004ac0001887983 */ /* 0x001ea20000300800 */
[----:B------:R-:W-:-:S03]  /*b4f0*/  FADD R138, R29, R138 ;  /* 0x0000008a1d8a7221 */ /* 0x000fc60000000000 */
[----:B------:R0:W-:Y:S01]  /*b500*/  STL [R1+0x244], R150 ;  /* 0x0002449601007387 */ /* 0x0001e20000100800 */
[----:B------:R-:W-:-:S03]  /*b510*/  FADD R137, R30, R137 ;  /* 0x000000891e897221 */ /* 0x000fc60000000000 */
[----:B------:R1:W-:Y:S01]  /*b520*/  STL [R1+0x248], R148 ;  /* 0x0002489401007387 */ /* 0x0003e20000100800 */
[----:B------:R-:W-:-:S03]  /*b530*/  FADD R2, R31, R2 ;  /* 0x000000021f027221 */ /* 0x000fc60000000000 */
[----:B------:R1:W-:Y:S01]  /*b540*/  STL [R1+0x24c], R146 ;  /* 0x00024c9201007387 */ /* 0x0003e20000100800 */
[----:B------:R-:W-:-:S03]  /*b550*/  FADD R0, R32, R0 ;  /* 0x0000000020007221 */ /* 0x000fc60000000000 */
[----:B------:R1:W-:Y:S04]  /*b560*/  STL [R1+0x250], R144 ;  /* 0x0002509001007387 */ /* 0x0003e80000100800 */
[----:B------:R1:W-:Y:S04]  /*b570*/  STL [R1+0x254], R143 ;  /* 0x0002548f01007387 */ /* 0x0003e80000100800 */
[----:B------:R1:W-:Y:S04]  /*b580*/  STL [R1+0x258], R142 ;  /* 0x0002588e01007387 */ /* 0x0003e80000100800 */
[----:B------:R1:W-:Y:S04]  /*b590*/  STL [R1+0x25c], R141 ;  /* 0x00025c8d01007387 */ /* 0x0003e80000100800 */
[----:B------:R1:W-:Y:S04]  /*b5a0*/  STL [R1+0x260], R140 ;  /* 0x0002608c01007387 */ /* 0x0003e80000100800 */
[----:B------:R1:W-:Y:S04]  /*b5b0*/  STL [R1+0x264], R139 ;  /* 0x0002648b01007387 */ /* 0x0003e80000100800 */
[----:B------:R1:W-:Y:S04]  /*b5c0*/  STL [R1+0x268], R138 ;  /* 0x0002688a01007387 */ /* 0x0003e80000100800 */
[----:B------:R-:W3:Y:S04]  /*b5d0*/  LDL.LU R151, [R1+0x278] ;  /* 0x0002780001977983 */ /* 0x000ee80000300800 */
[----:B------:R1:W-:Y:S04]  /*b5e0*/  STL [R1+0x26c], R137 ;  /* 0x00026c8901007387 */ /* 0x0003e80000100800 */
[----:B0-----:R-:W4:Y:S04]  /*b5f0*/  LDL.LU R150, [R1+0x27c] ;  /* 0x00027c0001967983 */ /* 0x001f280000300800 */
[----:B------:R0:W-:Y:S04]  /*b600*/  STL [R1+0x270], R2 ;  /* 0x0002700201007387 */ /* 0x0001e80000100800 */
[----:B------:R-:W2:Y:S04]  /*b610*/  LDL.LU R149, [R1+0x280] ;  /* 0x0002800001957983 */ /* 0x000ea80000300800 */
[----:B------:R0:W-:Y:S04]  /*b620*/  STL [R1+0x274], R0 ;  /* 0x0002740001007387 */ /* 0x0001e80000100800 */
[----:B-1----:R-:W2:Y:S04]  /*b630*/  LDL.LU R148, [R1+0x284] ;  /* 0x0002840001947983 */ /* 0x002ea80000300800 */
        /* <DEDUP_REMOVED lines=13> */
[----:B---3--:R-:W-:-:S05]  /*b710*/  FADD R151, R33, R151 ;  /* 0x0000009721977221 */ /* 0x008fca0000000000 */
[----:B------:R0:W-:Y:S01]  /*b720*/  STL [R1+0x278], R151 ;  /* 0x0002789701007387 */ /* 0x0001e20000100800 */
[----:B----4-:R-:W-:-:S05]  /*b730*/  FADD R150, R34, R150 ;  /* 0x0000009622967221 */ /* 0x010fca0000000000 */
[----:B------:R1:W-:Y:S01]  /*b740*/  STL [R1+0x27c], R150 ;  /* 0x00027c9601007387 */ /* 0x0003e20000100800 */
[----:B--2---:R-:W-:-:S05]  /*b750*/  FADD R149, R35, R149 ;  /* 0x0000009523957221 */ /* 0x004fca0000000000 */
[----:B------:R2:W-:Y:S01]  /*b760*/  STL [R1+0x280], R149 ;  /* 0x0002809501007387 */ /* 0x0005e20000100800 */
[----:B------:R-:W-:-:S01]  /*b770*/  FADD R148, R36, R148 ;  /* 0x0000009424947221 */ /* 0x000fc20000000000 */
[----:B------:R-:W-:-:S04]  /*b780*/  FADD R147, R37, R147 ;  /* 0x0000009325937221 */ /* 0x000fc80000000000 */
[----:B------:R3:W-:Y:S01]  /*b790*/  STL [R1+0x284], R148 ;  /* 0x0002849401007387 */ /* 0x0007e20000100800 */
[----:B------:R-:W-:-:S03]  /*b7a0*/  FADD R146, R38, R146 ;  /* 0x0000009226927221 */ /* 0x000fc60000000000 */
        /* <DEDUP_REMOVED lines=20> */
[----:B0-----:R-:W4:Y:S01]  /*b8f0*/  LDL.LU R151, [R1+0x2bc] ;  /* 0x0002bc0001977983 */ /* 0x001f220000300800 */
[----:B------:R-:W-:-:S03]  /*b900*/  FADD R0, R49, R0 ;  /* 0x0000000031007221 */ /* 0x000fc60000000000 */
[----:B------:R0:W-:Y:S04]  /*b910*/  STL [R1+0x2b0], R137 ;  /* 0x0002b08901007387 */ /* 0x0001e80000100800 */
[----:B-1----:R-:W4:Y:S04]  /*b920*/  LDL.LU R150, [R1+0x2c0] ;  /* 0x0002c00001967983 */ /* 0x002f280000300800 */
[----:B------:R1:W-:Y:S04]  /*b930*/  STL [R1+0x2b4], R2 ;  /* 0x0002b40201007387 */ /* 0x0003e80000100800 */
[----:B--2---:R-:W2:Y:S04]  /*b940*/  LDL.LU R149, [R1+0x2c4] ;  /* 0x0002c40001957983 */ /* 0x004ea80000300800 */
[----:B------:R1:W-:Y:S04]  /*b950*/  STL [R1+0x2b8], R0 ;  /* 0x0002b80001007387 */ /* 0x0003e80000100800 */
[----:B---3--:R-:W3:Y:S04]  /*b960*/  LDL.LU R148, [R1+0x2c8] ;  /* 0x0002c80001947983 */ /* 0x008ee80000300800 */
[----:B----4-:R-:W4:Y:S04]  /*b970*/  LDL.LU R147, [R1+0x2cc] ;  /* 0x0002cc0001937983 */ /* 0x010f280000300800 */
[----:B------:R-:W4:Y:S04]  /*b980*/  LDL.LU R146, [R1+0x2d0] ;  /* 0x0002d00001927983 */ /* 0x000f280000300800 */
        /* <DEDUP_REMOVED lines=8> */
[----:B0-----:R-:W4:Y:S04]  /*ba10*/  LDL.LU R137, [R1+0x2f4] ;  /* 0x0002f40001897983 */ /* 0x001f280000300800 */
[----:B-1----:R-:W4:Y:S04]  /*ba20*/  LDL.LU R2, [R1+0x2f8] ;  /* 0x0002f80001027983 */ /* 0x002f280000300800 */
[----:B------:R-:W4:Y:S01]  /*ba30*/  LDL.LU R0, [R1+0x2fc] ;  /* 0x0002fc0001007983 */ /* 0x000f220000300800 */
[----:B------:R-:W-:-:S01]  /*ba40*/  FADD R151, R50, R151 ;  /* 0x0000009732977221 */ /* 0x000fc20000000000 */
[----:B------:R-:W-:-:S04]  /*ba50*/  FADD R150, R51, R150 ;  /* 0x0000009633967221 */ /* 0x000fc80000000000 */
[----:B------:R0:W-:Y:S01]  /*ba60*/  STL [R1+0x2bc], R151 ;  /* 0x0002bc9701007387 */ /* 0x0001e20000100800 */
[----:B--2---:R-:W-:-:S03]  /*ba70*/  FADD R149, R52, R149 ;  /* 0x0000009534957221 */ /* 0x004fc60000000000 */
[----:B------:R1:W-:Y:S01]  /*ba80*/  STL [R1+0x2c0], R150 ;  /* 0x0002c09601007387 */ /* 0x0003e20000100800 */
[----:B---3--:R-:W-:-:S03]  /*ba90*/  FADD R148, R53, R148 ;  /* 0x0000009435947221 */ /* 0x008fc60000000000 */
[----:B------:R2:W-:Y:S01]  /*baa0*/  STL [R1+0x2c4], R149 ;  /* 0x0002c49501007387 */ /* 0x0005e20000100800 */
[----:B----4-:R-:W-:-:S03]  /*bab0*/  FADD R147, R54, R147 ;  /* 0x0000009336937221 */ /* 0x010fc60000000000 */
        /* <DEDUP_REMOVED lines=198> */
[----:B------:R-:W-:Y:S01]  /*c720*/  STL [R1+0x3cc], R151 ;  /* 0x0003cc9701007387 */ /* 0x000fe20000100800 */
[----:B--2---:R-:W-:-:S03]  /*c730*/  FADD R149, R120, R149 ;  /* 0x0000009578957221 */ /* 0x004fc60000000000 */
[----:B------:R-:W-:Y:S01]  /*c740*/  STL [R1+0x3d0], R150 ;  /* 0x0003d09601007387 */ /* 0x000fe20000100800 */
[----:B---3--:R-:W-:-:S03]  /*c750*/  FADD R148, R121, R148 ;  /* 0x0000009479947221 */ /* 0x008fc60000000000 */
[----:B------:R-:W-:Y:S01]  /*c760*/  STL [R1+0x3d4], R149 ;  /* 0x0003d49501007387 */ /* 0x000fe20000100800 */
[----:B----4-:R-:W-:-:S03]  /*c770*/  FADD R147, R122, R147 ;  /* 0x000000937a937221 */ /* 0x010fc60000000000 */
[----:B------:R-:W-:Y:S01]  /*c780*/  STL [R1+0x3d8], R148 ;  /* 0x0003d89401007387 */ /* 0x000fe20000100800 */
[----:B------:R-:W-:-:S03]  /*c790*/  FADD R146, R123, R146 ;  /* 0x000000927b927221 */ /* 0x000fc60000000000 */
        /* <DEDUP_REMOVED lines=18> */
[----:B------:R-:W-:Y:S04]  /*c8c0*/  STL [R1+0x400], R138 ;  /* 0x0004008a01007387 */ /* 0x000fe80000100800 */
[----:B------:R0:W-:Y:S04]  /*c8d0*/  STL [R1+0x404], R137 ;  /* 0x0004048901007387 */ /* 0x0001e80000100800 */
[----:B0-----:R-:W2:Y:S01]  /*c8e0*/  LDL.LU R137, [R1+0x410] ;  /* 0x0004100001897983 */ /* 0x001ea20000300800 */
[----:B------:R-:W-:-:S01]  /*c8f0*/  FADD R2, R133, R2 ;  /* 0x0000000285027221 */ /* 0x000fc20000000000 */
[----:B------:R-:W-:-:S02]  /*c900*/  FADD R0, R134, R0 ;  /* 0x0000000086007221 */ /* 0x000fc40000000000 */
[----:B------:R-:W3:Y:S04]  /*c910*/  LDL.LU R138, [R1+0x414] ;  /* 0x00041400018a7983 */ /* 0x000ee80000300800 */
[----:B------:R-:W-:Y:S04]  /*c920*/  STL [R1+0x408], R2 ;  /* 0x0004080201007387 */ /* 0x000fe80000100800 */
[----:B------:R-:W4:Y:S04]  /*c930*/  LDL.LU R139, [R1+0x418] ;  /* 0x00041800018b7983 */ /* 0x000f280000300800 */
[----:B------:R0:W-:Y:S04]  /*c940*/  STL [R1+0x40c], R0 ;  /* 0x00040c0001007387 */ /* 0x0001e80000100800 */
        /* <DEDUP_REMOVED lines=13> */
[----:B------:R-:W4:Y:S01]  /*ca20*/  LDL.LU R2, [R1+0x450] ;  /* 0x0004500001027983 */ /* 0x000f220000300800 */
[----:B--2---:R-:W-:-:S05]  /*ca30*/  FADD R137, R135, R137 ;  /* 0x0000008987897221 */ /* 0x004fca0000000000 */
[----:B------:R0:W-:Y:S04]  /*ca40*/  STL [R1+0x410], R137 ;  /* 0x0004108901007387 */ /* 0x0001e80000100800 */
[----:B0-----:R-:W4:Y:S01]  /*ca50*/  LDL.LU R137, [R1+0x4a8] ;  /* 0x0004a80001897983 */ /* 0x001f220000300800 */
[----:B---3--:R-:W-:-:S05]  /*ca60*/  FADD R138, R136, R138 ;  /* 0x0000008a888a7221 */ /* 0x008fca0000000000 */
[----:B------:R0:W-:Y:S04]  /*ca70*/  STL [R1+0x414], R138 ;  /* 0x0004148a01007387 */ /* 0x0001e80000100800 */
[----:B0-----:R-:W2:Y:S01]  /*ca80*/  LDL.LU R138, [R1+0x4a4] ;  /* 0x0004a400018a7983 */ /* 0x001ea20000300800 */
[----:B----4-:R-:W-:-:S05]  /*ca90*/  FADD R139, R137, R139 ;  /* 0x0000008b898b7221 */ /* 0x010fca0000000000 */
[----:B------:R0:W-:Y:S04]  /*caa0*/  STL [R1+0x418], R139 ;  /* 0x0004188b01007387 */ /* 0x0001e80000100800 */
[----:B0-----:R-:W3:Y:S01]  /*cab0*/  LDL.LU R139, [R1+0x4a0] ;  /* 0x0004a000018b7983 */ /* 0x001ee20000300800 */
[----:B--2---:R-:W-:-:S05]  /*cac0*/  FADD R140, R138, R140 ;  /* 0x0000008c8a8c7221 */ /* 0x004fca0000000000 */
[----:B------:R0:W-:Y:S04]  /*cad0*/  STL [R1+0x41c], R140 ;  /* 0x00041c8c01007387 */ /* 0x0001e80000100800 */
[----:B0-----:R-:W2:Y:S01]  /*cae0*/  LDL.LU R140, [R1+0x49c] ;  /* 0x00049c00018c7983 */ /* 0x001ea20000300800 */
[----:B---3--:R-:W-:-:S05]  /*caf0*/  FADD R141, R139, R141 ;  /* 0x0000008d8b8d7221 */ /* 0x008fca0000000000 */
        /* <DEDUP_REMOVED lines=34> */
[----:B0-----:R0:W5:Y:S01]  /*cd20*/  LDL.LU R0, [R1+0x46c] ;  /* 0x00046c0001007983 */ /* 0x0011620000300800 */
[----:B------:R-:W-:Y:S01]  /*cd30*/  UMOV UR6, URZ ;  /* 0x0000003f00067c82 */ /* 0x000fe20008000000 */
[----:B---3--:R-:W-:-:S05]  /*cd40*/  FADD R2, R2, R151 ;  /* 0x0000009702027221 */ /* 0x008fca0000000000 */
[----:B------:R0:W-:Y:S02]  /*cd50*/  STL [R1+0x450], R2 ;  /* 0x0004500201007387 */ /* 0x0001e40000100800 */
.L_x_24:
[----:B------:R-:W-:Y:S05]  /*cd60*/  @!P1 BRA `(.L_x_25) ;  /* 0x0000000000049947 */ /* 0x000fea0003800000 */
[----:B------:R-:W-:Y:S01]  /*cd70*/  BPT.TRAP 0x1 ;  /* 0x000000040000795c */ /* 0x000fe20000300000 */
.L_x_25:
[----:B------:R-:W-:Y:S02]  /*cd80*/  UISETP.GT.U32.AND UP0, UPT, UR13, 0x1, UPT ;  /* 0x000000010d00788c */ /* 0x000fe4000bf04070 */
[----:B------:R-:W-:-:S04]  /*cd90*/  ULEA UR8, UR25, UR11, 0x3 ;  /* 0x0000000b19087291 */ /* 0x000fc8000f8e183f */
[----:B------:R-:W-:Y:S01]  /*cda0*/  UIADD3 UR8, UR8, 0x18, URZ ;  /* 0x0000001808087890 */ /* 0x000fe2000fffe03f */
[----:B------:R-:W-:-:S03]  /*cdb0*/  PLOP3.LUT P0, PT, PT, PT, UP0, 0x80, 0x0 ;  /* 0x000000000000781c */ /* 0x000fc60003f0f008 */
[----:B------:R-:W-:-:S09]  /*cdc0*/  UPRMT UR8, URZ, 0x654, UR8 ;  /* 0x000006543f087896 */ /* 0x000fd20008000008 */
[----:B------:R-:W-:Y:S01]  /*cdd0*/  SYNCS.ARRIVE.TRANS64.RED.A1T0 RZ, [UR8], RZ ;  /* 0x000000ffffff79a7 */ /* 0x000fe20008100408 */
[----:B------:R-:W-:Y:S05]  /*cde0*/  @P0 BRA `(.L_x_26) ;  /* 0x0000000000040947 */ /* 0x000fea0003800000 */
[----:B------:R-:W-:Y:S01]  /*cdf0*/  BPT.TRAP 0x1 ;  /* 0x000000040000795c */ /* 0x000fe20000300000 */
.L_x_26:
[----:B------:R-:W-:Y:S02]  /*ce00*/  UISETP.GT.AND UP2, UPT, UR24, 0x1, UPT ;  /* 0x000000011800788c */ /* 0x000fe4000bf44270 */
[----:B------:R-:W-:Y:S02]  /*ce10*/  UIADD3 UR14, UR14, 0x1, URZ ;  /* 0x000000010e0e7890 */ /* 0x000fe4000fffe03f */
[----:B------:R-:W-:Y:S02]  /*ce20*/  UIADD3 UR25, UR25, 0x1, URZ ;  /* 0x0000000119197890 */ /* 0x000fe4000fffe03f */
[----:B------:R-:W-:Y:S01]  /*ce30*/  PLOP3.LUT P0, PT, PT, PT, UP2, 0x80, 0x0 ;  /* 0x000000000000781c */ /* 0x000fe20003f0f028 */
[----:B------:R-:W-:Y:S02]  /*ce40*/  UISETP.NE.AND UP0, UPT, UR14, 0x3, UPT ;  /* 0x000000030e00788c */ /* 0x000fe4000bf05270 */
[----:B------:R-:W-:Y:S02]  /*ce50*/  UISETP.NE.AND UP1, UPT, UR25, 0x3, UPT ;  /* 0x000000031900788c */ /* 0x000fe4000bf25270 */
[----:B------:R-:W-:-:S02]  /*ce60*/  USEL UR8, URZ, 0x1, UP0 ;  /* 0x000000013f087887 */ /* 0x000fc40008000000 */
[----:B------:R-:W-:Y:S02]  /*ce70*/  UIADD3 UR24, UR24, -0x1, URZ ;  /* 0xffffffff18187890 */ /* 0x000fe4000fffe03f */
[----:B------:R-:W-:Y:S02]  /*ce80*/  USEL UR14, UR14, URZ, UP0 ;  /* 0x0000003f0e0e7287 */ /* 0x000fe40008000000 */
[----:B-----5:R-:W-:Y:S01]  /*ce90*/  LOP3.LUT R0, R0, UR8, RZ, 0x3c, !PT ;  /* 0x0000000800007c12 */ /* 0x020fe2000f8e3cff */
[----:B------:R-:W-:Y:S01]  /*cea0*/  USEL UR25, UR25, URZ, UP1 ;  /* 0x0000003f19197287 */ /* 0x000fe20008800000 */
[----:B------:R-:W-:Y:S01]  /*ceb0*/  UMOV UR8, 0x1 ;  /* 0x0000000100087882 */ /* 0x000fe20000000000 */
[----:B------:R-:W-:Y:S10]  /*cec0*/  @P0 BRA `(.L_x_27) ;  /* 0xffffff9c00bc0947 */ /* 0x000ff4000383ffff */
.L_x_19:
[----:B------:R-:W-:-:S04]  /*ced0*/  UISETP.NE.AND UP0, UPT, UR6, URZ, UPT ;  /* 0x0000003f0600728c */ /* 0x000fc8000bf05270 */
[----:B------:R-:W-:-:S06]  /*cee0*/  USEL UR6, URZ, 0x1, !UP0 ;  /* 0x000000013f067887 */ /* 0x000fcc000c000000 */
[----:B------:R-:W-:-:S13]  /*cef0*/  ISETP.NE.AND P0, PT, RZ, UR6, PT ;  /* 0x00000006ff007c0c */ /* 0x000fda000bf05270 */
[----:B------:R-:W-:Y:S05]  /*cf00*/  @!P0 BRA `(.L_x_28) ;  /* 0x0000003800108947 */ /* 0x000fea0003800000 */
[----:B------:R1:W-:Y:S04]  /*cf10*/  STL [R1+0x61c], R43 ;  /* 0x00061c2b01007387 */ /* 0x0003e80000100800 */
[----:B-1----:R-:W3:Y:S04]  /*cf20*/  LDL.LU R43, [R1] ;  /* 0x00000000012b7983 */ /* 0x002ee80000300800 */
[----:B------:R1:W-:Y:S04]  /*cf30*/  STL [R1+0x618], R44 ;  /* 0x0006182c01007387 */ /* 0x0003e80000100800 */
[----:B-1----:R-:W4:Y:S04]  /*cf40*/  LDL.LU R44, [R1+0x4] ;  /* 0x00000400012c7983 */ /* 0x002f280000300800 */
[----:B------:R1:W-:Y:S04]  /*cf50*/  STL [R1+0x614], R45 ;  /* 0x0006142d01007387 */ /* 0x0003e80000100800 */
[----:B-1----:R-:W5:Y:S04]  /*cf60*/  LDL.LU R45, [R1+0x8] ;  /* 0x00000800012d7983 */ /* 0x002f680000300800 */
[----:B------:R1:W-:Y:S04]  /*cf70*/  STL [R1+0x610], R46 ;  /* 0x0006102e01007387 */ /* 0x0003e80000100800 */
[----:B-1----:R-:W2:Y:S04]  /*cf80*/  LDL.LU R46, [R1+0xc] ;  /* 0x00000c00012e7983 */ /* 0x002ea80000300800 */
        /* <DEDUP_REMOVED lines=138> */
[----:B------:R-:W2:Y:S04]  /*d830*/  LDL.LU R0, [R1+0x1b0] ;  /* 0x0001b00001007983 */ /* 0x000ea80000300800 */
[----:B0-----:R-:W2:Y:S04]  /*d840*/  LDL.LU R2, [R1+0x204] ;  /* 0x0002040001027983 */ /* 0x001ea80000300800 */
[----:B------:R0:W-:Y:S04]  /*d850*/  STL [R1+0x4f8], R116 ;  /* 0x0004f87401007387 */ /* 0x0001e80000100800 */
        /* <DEDUP_REMOVED lines=66> */
[----:B0-----:R-:W2:Y:S01]  /*dc80*/  LDL.LU R149, [R1+0x12c] ;  /* 0x00012c0001957983 */ /* 0x001ea20000300800 */
[----:B---3--:R-:W-:-:S03]  /*dc90*/  FADD R3, R43, R3 ;  /* 0x000000032b037221 */ /* 0x008fc60000000000 */
[----:B------:R0:W-:Y:S01]  /*dca0*/  STL [R1+0x470], R150 ;  /* 0x0004709601007387 */ /* 0x0001e20000100800 */
[----:B----4-:R-:W-:Y:S01]  /*dcb0*/  FADD R4, R44, R4 ;  /* 0x000000042c047221 */ /* 0x010fe20000000000 */
[----:B-----5:R-:W-:Y:S01]  /*dcc0*/  FADD R5, R45, R5 ;  /* 0x000000052d057221 */ /* 0x020fe20000000000 */
[----:B--2---:R-:W-:Y:S01]  /*dcd0*/  FADD R6, R46, R6 ;  /* 0x000000062e067221 */ /* 0x004fe20000000000 */
[----:B------:R-:W-:Y:S01]  /*dce0*/  FADD R7, R47, R7 ;  /* 0x000000072f077221 */ /* 0x000fe20000000000 */
[----:B0-----:R-:W2:Y:S04]  /*dcf0*/  LDL.LU R150, [R1+0x128] ;  /* 0x0001280001967983 */ /* 0x001ea80000300800 */
[----:B------:R0:W-:Y:S01]  /*dd00*/  STL [R1+0x46c], R151 ;  /* 0x00046c9701007387 */ /* 0x0001e20000100800 */
[----:B------:R-:W-:Y:S01]  /*dd10*/  FADD R8, R48, R8 ;  /* 0x0000000830087221 */ /* 0x000fe20000000000 */
[----:B------:R-:W-:Y:S01]  /*dd20*/  FADD R9, R49, R9 ;  /* 0x0000000931097221 */ /* 0x000fe20000000000 */
[----:B------:R-:W-:Y:S01]  /*dd30*/  FADD R10, R50, R10 ;  /* 0x0000000a320a7221 */ /* 0x000fe20000000000 */
[----:B0-----:R-:W3:Y:S04]  /*dd40*/  LDL.LU R151, [R1+0x124] ;  /* 0x0001240001977983 */ /* 0x001ee80000300800 */
[----:B------:R-:W4:Y:S04]  /*dd50*/  LDL.LU R43, [R1+0x61c] ;  /* 0x00061c00012b7983 */ /* 0x000f280000300800 */
[----:B------:R-:W5:Y:S04]  /*dd60*/  LDL.LU R44, [R1+0x618] ;  /* 0x00061800012c7983 */ /* 0x000f680000300800 */
[----:B------:R-:W4:Y:S04]  /*dd70*/  LDL.LU R45, [R1+0x614] ;  /* 0x00061400012d7983 */ /* 0x000f280000300800 */
[----:B------:R-:W5:Y:S01]  /*dd80*/  LDL.LU R46, [R1+0x610] ;  /* 0x00061000012e7983 */ /* 0x000f620000300800 */
[----:B------:R-:W-:-:S03]  /*dd90*/  FADD R11, R51, R11 ;  /* 0x0000000b330b7221 */ /* 0x000fc60000000000 */
[----:B------:R-:W4:Y:S01]  /*dda0*/  LDL.LU R47, [R1+0x60c] ;  /* 0x00060c00012f7983 */ /* 0x000f220000300800 */
[----:B------:R-:W-:-:S03]  /*ddb0*/  FADD R12, R52, R12 ;  /* 0x0000000c340c7221 */ /* 0x000fc60000000000 */
        /* <DEDUP_REMOVED lines=132> */
[----:B------:R-:W5:Y:S04]  /*e600*/  LDL.LU R114, [R1+0x500] ;  /* 0x0005000001727983 */ /* 0x000f680000300800 */
[----:B------:R-:W5:Y:S01]  /*e610*/  LDL.LU R115, [R1+0x4fc] ;  /* 0x0004fc0001737983 */ /* 0x000f620000300800 */
[----:B------:R-:W-:Y:S01]  /*e620*/  FADD R206, R149, R206 ;  /* 0x000000ce95ce7221 */ /* 0x000fe20000000000 */
[----:B------:R-:W-:Y:S01]  /*e630*/  FADD R237, R118, R237 ;  /* 0x000000ed76ed7221 */ /* 0x000fe20000000000 */
[----:B------:R-:W-:Y:S01]  /*e640*/  FADD R236, R119, R236 ;  /* 0x000000ec77ec7221 */ /* 0x000fe20000000000 */
[----:B------:R0:W-:Y:S01]  /*e650*/  STL [R1+0x200], R116 ;  /* 0x0002007401007387 */ /* 0x0001e20000100800 */
[----:B------:R-:W-:Y:S01]  /*e660*/  FADD R235, R120, R235 ;  /* 0x000000eb78eb7221 */ /* 0x000fe20000000000 */
        /* <DEDUP_REMOVED lines=8> */
[----:B0-----:R-:W4:Y:S01]  /*e6f0*/  LDL.LU R116, [R1+0x1b4] ;  /* 0x0001b40001747983 */ /* 0x001f220000300800 */
[----:B------:R-:W-:Y:S01]  /*e700*/  FADD R226, R129, R226 ;  /* 0x000000e281e27221 */ /* 0x000fe20000000000 */
[----:B------:R-:W-:Y:S01]  /*e710*/  FADD R225, R130, R225 ;  /* 0x000000e182e17221 */ /* 0x000fe20000000000 */
[----:B------:R-:W-:Y:S01]  /*e720*/  FADD R224, R131, R224 ;  /* 0x000000e083e07221 */ /* 0x000fe20000000000 */
[----:B------:R-:W4:Y:S01]  /*e730*/  LDL.LU R148, [R1+0x208] ;  /* 0x0002080001947983 */ /* 0x000f220000300800 */
[----:B------:R-:W-:Y:S01]  /*e740*/  FADD R223, R132, R223 ;  /* 0x000000df84df7221 */ /* 0x000fe20000000000 */
[----:B------:R-:W-:Y:S01]  /*e750*/  FADD R216, R139, R216 ;  /* 0x000000d88bd87221 */ /* 0x000fe20000000000 */
[----:B------:R-:W-:Y:S01]  /*e760*/  FADD R222, R133, R222 ;  /* 0x000000de85de7221 */ /* 0x000fe20000000000 */
        /* <DEDUP_REMOVED lines=8> */
[----:B------:R-:W5:Y:S01]  /*e7f0*/  LDL.LU R149, [R1+0x20c] ;  /* 0x00020c0001957983 */ /* 0x000f620000300800 */
[----:B------:R-:W-:Y:S01]  /*e800*/  FADD R212, R143, R212 ;  /* 0x000000d48fd47221 */ /* 0x000fe20000000000 */
[----:B------:R-:W-:Y:S01]  /*e810*/  FADD R218, R137, R218 ;  /* 0x000000da89da7221 */ /* 0x000fe20000000000 */
[----:B------:R-:W-:Y:S01]  /*e820*/  FADD R211, R144, R211 ;  /* 0x000000d390d37221 */ /* 0x000fe20000000000 */
[----:B------:R-:W5:Y:S01]  /*e830*/  LDL.LU R118, [R1+0x1bc] ;  /* 0x0001bc0001767983 */ /* 0x000f620000300800 */
[----:B------:R-:W-:Y:S01]  /*e840*/  FADD R217, R138, R217 ;  /* 0x000000d98ad97221 */ /* 0x000fe20000000000 */
[----:B------:R-:W-:Y:S01]  /*e850*/  FADD R210, R145, R210 ;  /* 0x000000d291d27221 */ /* 0x000fe20000000000 */
[----:B---3--:R-:W-:Y:S01]  /*e860*/  FADD R204, R151, R204 ;  /* 0x000000cc97cc7221 */ /* 0x008fe20000000000 */
[----:B------:R-:W3:Y:S01]  /*e870*/  LDL.LU R0, [R1+0x210] ;  /* 0x0002100001007983 */ /* 0x000ee20000300800 */
[----:B------:R-:W-:Y:S01]  /*e880*/  FADD R209, R146, R209 ;  /* 0x000000d192d17221 */ /* 0x000fe20000000000 */
[----:B--2---:R-:W-:Y:S01]  /*e890*/  FADD R205, R150, R205 ;  /* 0x000000cd96cd7221 */ /* 0x004fe20000000000 */
[----:B------:R-:W-:Y:S01]  /*e8a0*/  FADD R208, R147, R208 ;  /* 0x000000d093d07221 */ /* 0x000fe20000000000 */
[----:B------:R-:W2:Y:S04]  /*e8b0*/  LDL.LU R119, [R1+0x1c0] ;  /* 0x0001c00001777983 */ /* 0x000ea80000300800 */
[----:B0-----:R-:W2:Y:S04]  /*e8c0*/  LDL.LU R2, [R1+0x214] ;  /* 0x0002140001027983 */ /* 0x001ea80000300800 */
        /* <DEDUP_REMOVED lines=29> */
[----:B------:R-:W2:Y:S01]  /*eaa0*/  LDL.LU R147, [R1+0x250] ;  /* 0x0002500001937983 */ /* 0x000ea20000300800 */
[----:B----4-:R-:W-:-:S03]  /*eab0*/  FADD R148, R116, R148 ;  /* 0x0000009474947221 */ /* 0x010fc60000000000 */
[----:B------:R-:W4:Y:S04]  /*eac0*/  LDL.LU R116, [R1+0x4f8] ;  /* 0x0004f80001747983 */ /* 0x000f280000300800 */
[----:B------:R0:W-:Y:S01]  /*ead0*/  STL [R1+0x208], R148 ;  /* 0x0002089401007387 */ /* 0x0001e20000100800 */
[----:B-----5:R-:W-:-:S03]  /*eae0*/  FADD R149, R117, R149 ;  /* 0x0000009575957221 */ /* 0x020fc60000000000 */
[----:B0-----:R-:W5:Y:S04]  /*eaf0*/  LDL.LU R148, [R1+0x254] ;  /* 0x0002540001947983 */ /* 0x001f680000300800 */
[----:B------:R-:W4:Y:S04]  /*eb00*/  LDL.LU R117, [R1+0x4f4] ;  /* 0x0004f40001757983 */ /* 0x000f280000300800 */
[----:B------:R0:W-:Y:S04]  /*eb10*/  STL [R1+0x20c], R149 ;  /* 0x00020c9501007387 */ /* 0x0001e80000100800 */
[----:B0-----:R-:W4:Y:S01]  /*eb20*/  LDL.LU R149, [R1+0x258] ;  /* 0x0002580001957983 */ /* 0x001f220000300800 */
[----:B---3--:R-:W-:Y:S01]  /*eb30*/  FADD R0, R118, R0 ;  /* 0x0000000076007221 */ /* 0x008fe20000000000 */
[----:B--2---:R-:W-:-:S02]  /*eb40*/  FADD R2, R119, R2 ;  /* 0x0000000277027221 */ /* 0x004fc40000000000 */
[----:B------:R-:W2:Y:S01]  /*eb50*/  LDL.LU R118, [R1+0x4f0] ;  /* 0x0004f00001767983 */ /* 0x000ea20000300800 */
[----:B------:R-:W-:-:S03]  /*eb60*/  FADD R121, R120, R121 ;  /* 0x0000007978797221 */ /* 0x000fc60000000000 */
[----:B------:R0:W-:Y:S01]  /*eb70*/  STL [R1+0x210], R0 ;  /* 0x0002100001007387 */ /* 0x0001e20000100800 */
[----:B------:R-:W-:-:S03]  /*eb80*/  FADD R123, R122, R123 ;  /* 0x0000007b7a7b7221 */ /* 0x000fc60000000000 */
[----:B0-----:R-:W3:Y:S04]  /*eb90*/  LDL.LU R0, [R1+0x25c] ;  /* 0x00025c0001007983 */ /* 0x001ee80000300800 */
[----:B------:R-:W2:Y:S04]  /*eba0*/  LDL.LU R119, [R1+0x4ec] ;  /* 0x0004ec0001777983 */ /* 0x000ea80000300800 */
[----:B------:R0:W-:Y:S01]  /*ebb0*/  STL [R1+0x214], R2 ;  /* 0x0002140201007387 */ /* 0x0001e20000100800 */
[----:B------:R-:W-:Y:S01]  /*ebc0*/  FADD R125, R124, R125 ;  /* 0x0000007d7c7d7221 */ /* 0x000fe20000000000 */
[----:B------:R-:W-:-:S02]  /*ebd0*/  FADD R127, R126, R127 ;  /* 0x0000007f7e7f7221 */ /* 0x000fc40000000000 */
[----:B0-----:R-:W2:Y:S04]  /*ebe0*/  LDL.LU R2, [R1+0x260] ;  /* 0x0002600001027983 */ /* 0x001ea80000300800 */
[----:B------:R-:W2:Y:S04]  /*ebf0*/  LDL.LU R120, [R1+0x4e8] ;  /* 0x0004e80001787983 */ /* 0x000ea80000300800 */
[----:B------:R0:W-:Y:S01]  /*ec00*/  STL [R1+0x218], R121 ;  /* 0x0002187901007387 */ /* 0x0001e20000100800 */
[----:B------:R-:W-:-:S03]  /*ec10*/  FADD R129, R128, R129 ;  /* 0x0000008180817221 */ /* 0x000fc60000000000 */
        /* <DEDUP_REMOVED lines=42> */
[----:B------:R0:W-:Y:S04]  /*eec0*/  STL [R1+0x244], R144 ;  /* 0x0002449001007387 */ /* 0x0001e80000100800 */
[----:B0-----:R-:W2:Y:S04]  /*eed0*/  LDL.LU R144, [R1+0x278] ;  /* 0x0002780001907983 */ /* 0x001ea80000300800 */
[----:B------:R-:W2:Y:S04]  /*eee0*/  LDL.LU R138, [R1+0x4a0] ;  /* 0x0004a000018a7983 */ /* 0x000ea80000300800 */
[----:B------:R0:W-:Y:S04]  /*eef0*/  STL [R1+0x248], R145 ;  /* 0x0002489101007387 */ /* 0x0001e80000100800 */
[----:B0-----:R-:W2:Y:S04]  /*ef00*/  LDL.LU R145, [R1+0x27c] ;  /* 0x00027c0001917983 */ /* 0x001ea80000300800 */
[----:B------:R0:W-:Y:S01]  /*ef10*/  STL [R1+0x24c], R146 ;  /* 0x00024c9201007387 */ /* 0x0001e20000100800 */
[----:B-----5:R-:W-:-:S03]  /*ef20*/  FADD R148, R24, R148 ;  /* 0x0000009418947221 */ /* 0x020fc60000000000 */
[----:B0-----:R-:W5:Y:S04]  /*ef30*/  LDL.LU R146, [R1+0x280] ;  /* 0x0002800001927983 */ /* 0x001f680000300800 */
[----:B------:R0:W-:Y:S04]  /*ef40*/  STL [R1+0x250], R147 ;  /* 0x0002509301007387 */ /* 0x0001e80000100800 */
[----:B0-----:R-:W5:Y:S01]  /*ef50*/  LDL.LU R147, [R1+0x284] ;  /* 0x0002840001937983 */ /* 0x001f620000300800 */
[----:B----4-:R-:W-:-:S03]  /*ef60*/  FADD R149, R25, R149 ;  /* 0x0000009519957221 */ /* 0x010fc60000000000 */
[----:B------:R0:W-:Y:S04]  /*ef70*/  STL [R1+0x254], R148 ;  /* 0x0002549401007387 */ /* 0x0001e80000100800 */
[----:B0-----:R-:W4:Y:S04]  /*ef80*/  LDL.LU R148, [R1+0x288] ;  /* 0x0002880001947983 */ /* 0x001f280000300800 */
[----:B------:R0:W-:Y:S04]  /*ef90*/  STL [R1+0x258], R149 ;  /* 0x0002589501007387 */ /* 0x0001e80000100800 */
[----:B0-----:R-:W4:Y:S04]  /*efa0*/  LDL.LU R149, [R1+0x28c] ;  /* 0x00028c0001957983 */ /* 0x001f280000300800 */
[----:B------:R-:W4:Y:S01]  /*efb0*/  LDL.LU R150, [R1+0x290] ;  /* 0x0002900001967983 */ /* 0x000f220000300800 */
[----:B---3--:R-:W-:-:S03]  /*efc0*/  FADD R0, R26, R0 ;  /* 0x000000001a007221 */ /* 0x008fc60000000000 */
[----:B------:R-:W3:Y:S01]  /*efd0*/  LDL.LU R151, [R1+0x294] ;  /* 0x0002940001977983 */ /* 0x000ee20000300800 */
[----:B--2---:R-:W-:-:S03]  /*efe0*/  FADD R2, R27, R2 ;  /* 0x000000021b027221 */ /* 0x004fc60000000000 */
[----:B------:R0:W-:Y:S04]  /*eff0*/  STL [R1+0x25c], R0 ;  /* 0x00025c0001007387 */ /* 0x0001e80000100800 */
[----:B------:R-:W2:Y:S04]  /*f000*/  LDL.LU R27, [R1+0x2c8] ;  /* 0x0002c800011b7983 */ /* 0x000ea80000300800 */
[----:B------:R-:W2:Y:S04]  /*f010*/  LDL.LU R26, [R1+0x2cc] ;  /* 0x0002cc00011a7983 */ /* 0x000ea80000300800 */
[----:B------:R1:W-:Y:S04]  /*f020*/  STL [R1+0x260], R2 ;  /* 0x0002600201007387 */ /* 0x0003e80000100800 */
[----:B------:R-:W2:Y:S04]  /*f030*/  LDL.LU R25, [R1+0x2d0] ;  /* 0x0002d00001197983 */ /* 0x000ea80000300800 */
[----:B------:R-:W2:Y:S04]  /*f040*/  LDL.LU R24, [R1+0x2d4] ;  /* 0x0002d40001187983 */ /* 0x000ea80000300800 */
[----:B0-----:R-:W2:Y:S04]  /*f050*/  LDL.LU R0, [R1+0x2d8] ;  /* 0x0002d80001007983 */ /* 0x001ea80000300800 */
[----:B-1----:R-:W2:Y:S01]  /*f060*/  LDL.LU R2, [R1+0x2dc] ;  /* 0x0002dc0001027983 */ /* 0x002ea20000300800 */
[----:B------:R-:W-:-:S05]  /*f070*/  FADD R139, R28, R139 ;  /* 0x0000008b1c8b7221 */ /* 0x000fca0000000000 */
[----:B------:R0:W-:Y:S04]  /*f080*/  STL [R1+0x264], R139 ;  /* 0x0002648b01007387 */ /* 0x0001e80000100800 */
[----:B0-----:R-:W2:Y:S01]  /*f090*/  LDL.LU R139, [R1+0x49c] ;  /* 0x00049c00018b7983 */ /* 0x001ea20000300800 */
[----:B------:R-:W-:-:S03]  /*f0a0*/  FADD R140, R29, R140 ;  /* 0x0000008c1d8c7221 */ /* 0x000fc60000000000 */
[----:B------:R-:W2:Y:S04]  /*f0b0*/  LDL.LU R28, [R1+0x2c4] ;  /* 0x0002c400011c7983 */ /* 0x000ea80000300800 */
        /* <DEDUP_REMOVED lines=20> */
[----:B------:R0:W-:Y:S01]  /*f200*/  STL [R1+0x27c], R145 ;  /* 0x00027c9101007387 */ /* 0x0001e20000100800 */
[----:B-----5:R-:W-:-:S03]  /*f210*/  FADD R146, R35, R146 ;  /* 0x0000009223927221 */ /* 0x020fc60000000000 */
[----:B0-----:R-:W5:Y:S04]  /*f220*/  LDL.LU R145, [R1+0x484] ;  /* 0x0004840001917983 */ /* 0x001f680000300800 */
[----:B------:R-:W5:Y:S04]  /*f230*/  LDL.LU R34, [R1+0x2ac] ;  /* 0x0002ac0001227983 */ /* 0x000f680000300800 */
[----:B------:R0:W-:Y:S01]  /*f240*/  STL [R1+0x280], R146 ;  /* 0x0002809201007387 */ /* 0x0001e20000100800 */
[----:B------:R-:W-:-:S03]  /*f250*/  FADD R147, R36, R147 ;  /* 0x0000009324937221 */ /* 0x000fc60000000000 */
[----:B0-----:R-:W5:Y:S04]  /*f260*/  LDL.LU R146, [R1+0x480] ;  /* 0x0004800001927983 */ /* 0x001f680000300800 */
[----:B------:R-:W5:Y:S01]  /*f270*/  LDL.LU R35, [R1+0x2a8] ;  /* 0x0002a80001237983 */ /* 0x000f620000300800 */
[----:B----4-:R-:W-:-:S03]  /*f280*/  FADD R148, R37, R148 ;  /* 0x0000009425947221 */ /* 0x010fc60000000000 */
[----:B------:R0:W-:Y:S04]  /*f290*/  STL [R1+0x284], R147 ;  /* 0x0002849301007387 */ /* 0x0001e80000100800 */
[----:B0-----:R-:W4:Y:S01]  /*f2a0*/  LDL.LU R147, [R1+0x47c] ;  /* 0x00047c0001937983 */ /* 0x001f220000300800 */
[----:B------:R-:W-:-:S03]  /*f2b0*/  FADD R149, R38, R149 ;  /* 0x0000009526957221 */ /* 0x000fc60000000000 */
[----:B------:R-:W4:Y:S01]  /*f2c0*/  LDL.LU R36, [R1+0x2a4] ;  /* 0x0002a40001247983 */ /* 0x000f220000300800 */
[----:B------:R-:W-:-:S03]  /*f2d0*/  FADD R150, R39, R150 ;  /* 0x0000009627967221 */ /* 0x000fc60000000000 */
[----:B------:R0:W-:Y:S04]  /*f2e0*/  STL [R1+0x288], R148 ;  /* 0x0002889401007387 */ /* 0x0001e80000100800 */
[----:B0-----:R-:W4:Y:S04]  /*f2f0*/  LDL.LU R148, [R1+0x478] ;  /* 0x0004780001947983 */ /* 0x001f280000300800 */
[----:B------:R-:W4:Y:S04]  /*f300*/  LDL.LU R37, [R1+0x2a0] ;  /* 0x0002a00001257983 */ /* 0x000f280000300800 */
[----:B------:R0:W-:Y:S04]  /*f310*/  STL [R1+0x28c], R149 ;  /* 0x00028c9501007387 */ /* 0x0001e80000100800 */
[----:B0-----:R-:W4:Y:S04]  /*f320*/  LDL.LU R149, [R1+0x474] ;  /* 0x0004740001957983 */ /* 0x001f280000300800 */
[----:B------:R-:W4:Y:S04]  /*f330*/  LDL.LU R38, [R1+0x29c] ;  /* 0x00029c0001267983 */ /* 0x000f280000300800 */
[----:B------:R0:W-:Y:S04]  /*f340*/  STL [R1+0x290], R150 ;  /* 0x0002909601007387 */ /* 0x0001e80000100800 */
[----:B0-----:R-:W4:Y:S04]  /*f350*/  LDL.LU R150, [R1+0x470] ;  /* 0x0004700001967983 */ /* 0x001f280000300800 */
[----:B------:R-:W4:Y:S01]  /*f360*/  LDL.LU R39, [R1+0x298] ;  /* 0x0002980001277983 */ /* 0x000f220000300800 */
[----:B---3--:R-:W-:-:S05]  /*f370*/  FADD R151, R40, R151 ;  /* 0x0000009728977221 */ /* 0x008fca0000000000 */
[----:B------:R0:W-:Y:S01]  /*f380*/  STL [R1+0x294], R151 ;  /* 0x0002949701007387 */ /* 0x0001e20000100800 */
[----:B--2---:R-:W-:-:S03]  /*f390*/  FADD R27, R53, R27 ;  /* 0x0000001b351b7221 */ /* 0x004fc60000000000 */
[----:B0-----:R-:W2:Y:S01]  /*f3a0*/  LDL.LU R151, [R1+0x46c] ;  /* 0x00046c0001977983 */ /* 0x001ea20000300800 */
        /* <DEDUP_REMOVED lines=11> */
[----:B-----5:R-:W-:Y:S01]  /*f460*/  FADD R34, R46, R34 ;  /* 0x000000222e227221 */ /* 0x020fe20000000000 */
[----:B------:R-:W-:Y:S01]  /*f470*/  FADD R35, R45, R35 ;  /* 0x000000232d237221 */ /* 0x000fe20000000000 */
[----:B----4-:R-:W-:Y:S01]  /*f480*/  FADD R36, R44, R36 ;  /* 0x000000242c247221 */ /* 0x010fe20000000000 */
[----:B------:R-:W-:Y:S01]  /*f490*/  FADD R37, R43, R37 ;  /* 0x000000252b257221 */ /* 0x000fe20000000000 */
[----:B------:R-:W-:Y:S01]  /*f4a0*/  FADD R38, R42, R38 ;  /* 0x000000262a267221 */ /* 0x000fe20000000000 */
[----:B------:R-:W-:-:S05]  /*f4b0*/  FADD R39, R41, R39 ;  /* 0x0000002729277221 */ /* 0x000fca0000000000 */
[----:B------:R0:W-:Y:S04]  /*f4c0*/  STL [R1+0x298], R39 ;  /* 0x0002982701007387 */ /* 0x0001e80000100800 */
        /* <DEDUP_REMOVED lines=14> */
[----:B------:R-:W2:Y:S04]  /*f5b0*/  LDL.LU R52, [R1+0x2e0] ;  /* 0x0002e00001347983 */ /* 0x000ea80000300800 */
[----:B------:R2:W-:Y:S04]  /*f5c0*/  STL [R1+0x2d4], R24 ;  /* 0x0002d41801007387 */ /* 0x0005e80000100800 */
[----:B------:R-:W2:Y:S04]  /*f5d0*/  LDL.LU R51, [R1+0x2e4] ;  /* 0x0002e40001337983 */ /* 0x000ea80000300800 */
[----:B------:R2:W-:Y:S04]  /*f5e0*/  STL [R1+0x2d8], R0 ;  /* 0x0002d80001007387 */ /* 0x0005e80000100800 */
        /* <DEDUP_REMOVED lines=13> */
[----:B-1----:R-:W2:Y:S04]  /*f6c0*/  LDL.LU R38, [R1+0x318] ;  /* 0x0003180001267983 */ /* 0x002ea80000300800 */
[----:B---3--:R-:W3:Y:S04]  /*f6d0*/  LDL.LU R37, [R1+0x31c] ;  /* 0x00031c0001257983 */ /* 0x008ee80000300800 */
[----:B----4-:R-:W4:Y:S04]  /*f6e0*/  LDL.LU R36, [R1+0x320] ;  /* 0x0003200001247983 */ /* 0x010f280000300800 */
[----:B-----5:R-:W5:Y:S04]  /*f6f0*/  LDL.LU R35, [R1+0x324] ;  /* 0x0003240001237983 */ /* 0x020f680000300800 */
[----:B--2---:R-:W2:Y:S04]  /*f700*/  LDL.LU R34, [R1+0x328] ;  /* 0x0003280001227983 */ /* 0x004ea80000300800 */
        /* <DEDUP_REMOVED lines=12> */
[----:B------:R-:W-:Y:S01]  /*f7d0*/  FADD R52, R59, R52 ;  /* 0x000000343b347221 */ /* 0x000fe20000000000 */
        /* <DEDUP_REMOVED lines=28> */
[----:B---3--:R-:W-:-:S03]  /*f9a0*/  FADD R37, R74, R37 ;  /* 0x000000254a257221 */ /* 0x008fc60000000000 */
[----:B------:R3:W-:Y:S01]  /*f9b0*/  STL [R1+0x318], R38 ;  /* 0x0003182601007387 */ /* 0x0007e20000100800 */
[----:B----4-:R-:W-:-:S03]  /*f9c0*/  FADD R36, R75, R36 ;  /* 0x000000244b247221 */ /* 0x010fc60000000000 */
[----:B------:R4:W-:Y:S01]  /*f9d0*/  STL [R1+0x31c], R37 ;  /* 0x00031c2501007387 */ /* 0x0009e20000100800 */
[----:B-----5:R-:W-:-:S03]  /*f9e0*/  FADD R35, R76, R35 ;  /* 0x000000234c237221 */ /* 0x020fc60000000000 */
[----:B------:R5:W-:Y:S01]  /*f9f0*/  STL [R1+0x320], R36 ;  /* 0x0003202401007387 */ /* 0x000be20000100800 */
[----:B--2---:R-:W-:-:S03]  /*fa00*/  FADD R34, R77, R34 ;  /* 0x000000224d227221 */ /* 0x004fc60000000000 */
        /* <DEDUP_REMOVED lines=22> */
[----:B0-----:R-:W2:Y:S01]  /*fb70*/  LDL.LU R52, [R1+0x35c] ;  /* 0x00035c0001347983 */ /* 0x001ea20000300800 */
[----:B------:R-:W-:-:S03]  /*fb80*/  FADD R2, R89, R2 ;  /* 0x0000000259027221 */ /* 0x000fc60000000000 */
[----:B------:R0:W-:Y:S04]  /*fb90*/  STL [R1+0x350], R24 ;  /* 0x0003501801007387 */ /* 0x0001e80000100800 */
[----:B-1----:R-:W2:Y:S04]  /*fba0*/  LDL.LU R51, [R1+0x360] ;  /* 0x0003600001337983 */ /* 0x002ea80000300800 */
        /* <DEDUP_REMOVED lines=181> */
[----:B------:R-:W-:Y:S01]  /*10700*/  FADD R0, R150, R0 ;  /* 0x0000000096007221 */ /* 0x000fe20000000000 */
[----:B------:R-:W-:-:S05]  /*10710*/  FADD R2, R2, R151 ;  /* 0x0000009702027221 */ /* 0x000fca0000000000 */
[----:B------:R1:W-:Y:S04]  /*10720*/  STL [R1+0x450], R2 ;  /* 0x0004500201007387 */ /* 0x0003e80000100800 */
[----:B------:R1:W-:Y:S04]  /*10730*/  STL [R1+0x448], R24 ;  /* 0x0004481801007387 */ /* 0x0003e80000100800 */
[----:B------:R1:W-:Y:S02]  /*10740*/  STL [R1+0x44c], R0 ;  /* 0x00044c0001007387 */ /* 0x0003e40000100800 */
.L_x_28:
[----:B-1----:R-:W1:Y:S02]  /*10750*/  LDC R0, c[0x0][0x28c] ;  /* 0x0000a300ff007b82 */ /* 0x002e640000000800 */
[----:B-1----:R-:W-:-:S13]  /*10760*/  ISETP.GE.AND P0, PT, R0, 0x1, PT ;  /* 0x000000010000780c */ /* 0x002fda0003f06270 */
[----:B------:R-:W-:Y:S05]  /*10770*/  @!P0 BRA `(.L_x_29) ;  /* 0x0000000000488947 */ /* 0x000fea0003800000 */
[----:B------:R-:W-:-:S06]  /*10780*/  UISETP.NE.AND UP0, UPT, UR23, 0x3, UPT ;  /* 0x000000031700788c */ /* 0x000fcc000bf05270 */
[----:B------:R-:W-:-:S13]  /*10790*/  PLOP3.LUT P0, PT, PT, PT, UP0, 0x80, 0x0 ;  /* 0x000000000000781c */ /* 0x000fda0003f0f008 */
[----:B------:R-:W-:Y:S05]  /*107a0*/  @!P0 BRA `(.L_x_30) ;  /* 0x0000000000048947 */ /* 0x000fea0003800000 */
[----:B------:R-:W-:Y:S01]  /*107b0*/  BPT.TRAP 0x1 ;  /* 0x000000040000795c */ /* 0x000fe20000300000 */
.L_x_30:
[----:B------:R-:W-:-:S04]  /*107c0*/  UISETP.LT.AND UP0, UPT, UR9, 0x1, UPT ;  /* 0x000000010900788c */ /* 0x000fc8000bf01270 */
[----:B------:R-:W-:Y:S02]  /*107d0*/  USEL UR8, UR9, 0x1, UP0 ;  /* 0x0000000109087887 */ /* 0x000fe40008000000 */
[----:B------:R-:W-:Y:S02]  /*107e0*/  UISETP.GT.U32.AND UP0, UPT, UR13, 0x1, UPT ;  /* 0x000000010d00788c */ /* 0x000fe4000bf04070 */
[----:B------:R-:W-:-:S04]  /*107f0*/  UIADD3 UR8, UR5, UR9, -UR8 ;  /* 0x0000000905087290 */ /* 0x000fc8000fffe808 */
[----:B------:R-:W-:Y:S01]  /*10800*/  UIMAD.WIDE.U32 UR6, UR8, -0x55555555, URZ ;  /* 0xaaaaaaab080678a5 */ /* 0x000fe2000f8e003f */
[----:B------:R-:W-:-:S03]  /*10810*/  PLOP3.LUT P0, PT, PT, PT, UP0, 0x80, 0x0 ;  /* 0x000000000000781c */ /* 0x000fc60003f0f008 */
[----:B------:R-:W-:-:S04]  /*10820*/  USHF.R.U32.HI UR6, URZ, 0x1, UR7 ;  /* 0x000000013f067899 */ /* 0x000fc80008011607 */
[----:B------:R-:W-:-:S04]  /*10830*/  UIMAD UR8, UR6, -0x3, UR8 ;  /* 0xfffffffd060878a4 */ /* 0x000fc8000f8e0208 */
[----:B------:R-:W-:-:S04]  /*10840*/  ULEA UR8, UR8, UR11, 0x3 ;  /* 0x0000000b08087291 */ /* 0x000fc8000f8e183f */
[----:B------:R-:W-:-:S04]  /*10850*/  UIADD3 UR8, UR8, 0x18, URZ ;  /* 0x0000001808087890 */ /* 0x000fc8000fffe03f */
[----:B------:R-:W-:-:S09]  /*10860*/  UPRMT UR8, URZ, 0x654, UR8 ;  /* 0x000006543f087896 */ /* 0x000fd20008000008 */
[----:B------:R-:W-:Y:S01]  /*10870*/  SYNCS.ARRIVE.TRANS64.RED.A1T0 RZ, [UR8], RZ ;  /* 0x000000ffffff79a7 */ /* 0x000fe20008100408 */
[----:B------:R-:W-:Y:S05]  /*10880*/  @P0 BRA `(.L_x_29) ;  /* 0x0000000000040947 */ /* 0x000fea0003800000 */
[----:B------:R-:W-:Y:S01]  /*10890*/  BPT.TRAP 0x1 ;  /* 0x000000040000795c */ /* 0x000fe20000300000 */
.L_x_29:
[----:B------:R-:W3:Y:S01]  /*108a0*/  LDL.LU R27, [R1+0x460] ;  /* 0x00046000011b7983 */ /* 0x000ee20000300800 */
[----:B------:R-:W1:Y:S01]  /*108b0*/  LDC R24, c[0x0][0x288] ;  /* 0x0000a200ff187b82 */ /* 0x000e620000000800 */
[----:B------:R-:W0:Y:S01]  /*108c0*/  S2R R26, SR_TID.X ;  /* 0x00000000001a7919 */ /* 0x000e220000002100 */
[----:B------:R-:W-:Y:S01]  /*108d0*/  UIADD3 UR8, UR9, UR5, URZ ;  /* 0x0000000509087290 */ /* 0x000fe2000fffe03f */
[----:B------:R-:W-:Y:S01]  /*108e0*/  ULDC UR6, c[0x0][0x284] ;  /* 0x0000a10000067ab9 */ /* 0x000fe20000000800 */
[----:B------:R-:W4:Y:S01]  /*108f0*/  LDL.LU R25, [R1+0x45c] ;  /* 0x00045c0001197983 */ /* 0x000f220000300800 */
[----:B------:R-:W-:Y:S01]  /*10900*/  USHF.R.S32.HI UR11, URZ, 0x1f, UR10 ;  /* 0x0000001f3f0b7899 */ /* 0x000fe2000801140a */
[----:B------:R-:W-:Y:S01]  /*10910*/  IMAD.MOV.U32 R40, RZ, RZ, -0x1 ;  /* 0xffffffffff287424 */ /* 0x000fe200078e00ff */
[----:B------:R-:W-:Y:S01]  /*10920*/  UISETP.GT.U32.AND UP0, UPT, UR8, 0x2, UPT ;  /* 0x000000020800788c */ /* 0x000fe2000bf04070 */
[----:B------:R-:W-:Y:S01]  /*10930*/  ULDC.64 UR16, c[0x0][0x5d0] ;  /* 0x0001740000107ab9 */ /* 0x000fe20000000a00 */
[----:B------:R-:W-:-:S02]  /*10940*/  UISETP.GE.U32.AND UP1, UPT, UR9, 0x3, UPT ;  /* 0x000000030900788c */ /* 0x000fc4000bf26070 */
[----:B------:R-:W-:Y:S02]  /*10950*/  UIMAD UR5, UR11, UR16, URZ ;  /* 0x000000100b0572a4 */ /* 0x000fe4000f8e023f */
[----:B------:R-:W-:Y:S01]  /*10960*/  UISETP.LT.U32.AND UP0, UPT, UR9, 0x3, UP0 ;  /* 0x000000030900788c */ /* 0x000fe20008701070 */
[C---:B0-----:R-:W-:Y:S01]  /*10970*/  LOP3.LUT R2, R26.reuse, 0x3, RZ, 0xc0, !PT ;  /* 0x000000031a027812 */ /* 0x041fe200078ec0ff */
[----:B------:R-:W-:Y:S01]  /*10980*/  IMAD.SHL.U32 R32, R26, 0x2, RZ ;  /* 0x000000021a207824 */ /* 0x000fe200078e00ff */
[----:B------:R-:W-:-:S03]  /*10990*/  SHF.R.U32.HI R34, RZ, 0x7, R26 ;  /* 0x00000007ff227819 */ /* 0x000fc6000001161a */
[----:B-1----:R-:W-:Y:S01]  /*109a0*/  IMAD R2, R2, -0x2, R24 ;  /* 0xfffffffe02027824 */ /* 0x002fe200078e0218 */
[----:B------:R-:W-:Y:S02]  /*109b0*/  LOP3.LUT R34, R34, 0x1, RZ, 0xc0, !PT ;  /* 0x0000000122227812 */ /* 0x000fe400078ec0ff */
[----:B------:R-:W-:-:S03]  /*109c0*/  LOP3.LUT R32, R32, 0x6, RZ, 0xc0, !PT ;  /* 0x0000000620207812 */ /* 0x000fc600078ec0ff */
[----:B------:R-:W-:Y:S02]  /*109d0*/  IMAD.SHL.U32 R35, R34, 0x40, RZ ;  /* 0x0000004022237824 */ /* 0x000fe400078e00ff */
[----:B---3--:R-:W-:-:S04]  /*109e0*/  IMAD.WIDE R36, R27, 0x100, RZ ;  /* 0x000001001b247825 */ /* 0x008fc800078e02ff */
[----:B----4-:R-:W-:Y:S01]  /*109f0*/  IMAD.SHL.U32 R0, R25, 0x100, RZ ;  /* 0x0000010019007824 */ /* 0x010fe200078e00ff */
[----:B------:R-:W-:-:S04]  /*10a00*/  PRMT R32, R32, 0x6540, R25 ;  /* 0x0000654020207816 */ /* 0x000fc80000000019 */
[----:B------:R-:W-:Y:S01]  /*10a10*/  ISETP.GE.AND P0, PT, R0, R24, PT ;  /* 0x000000180000720c */ /* 0x000fe20003f06270 */
[----:B------:R-:W-:Y:S01]  /*10a20*/  IMAD.IADD R0, R2, 0x1, -R0 ;  /* 0x0000000102007824 */ /* 0x000fe200078e0a00 */
[----:B------:R-:W-:Y:S02]  /*10a30*/  SHF.R.U32.HI R2, RZ, 0x2, R26 ;  /* 0x00000002ff027819 */ /* 0x000fe4000001161a */
[----:B------:R-:W-:Y:S01]  /*10a40*/  LOP3.LUT R24, R26, 0x60, RZ, 0xc0, !PT ;  /* 0x000000601a187812 */ /* 0x000fe200078ec0ff */
[----:B------:R-:W-:Y:S01]  /*10a50*/  IMAD.U32 R26, RZ, RZ, UR16 ;  /* 0x00000010ff1a7e24 */ /* 0x000fe2000f8e00ff */
[----:B------:R-:W-:Y:S02]  /*10a60*/  LOP3.LUT R2, R2, 0x7, RZ, 0xc0, !PT ;  /* 0x0000000702027812 */ /* 0x000fe400078ec0ff */
[----:B------:R-:W-:Y:S02]  /*10a70*/  SHF.R.U32.HI R24, RZ, 0x1, R24 ;  /* 0x00000001ff187819 */ /* 0x000fe40000011618 */
[----:B------:R-:W-:-:S02]  /*10a80*/  LOP3.LUT R35, R35, 0x40, R2, 0xe2, !PT ;  /* 0x0000004023237812 */ /* 0x000fc400078ee202 */
[----:B------:R-:W-:Y:S02]  /*10a90*/  IADD3 R2, RZ, -R24, -R2 ;  /* 0x80000018ff027210 */ /* 0x000fe40007ffe802 */
[----:B------:R-:W-:Y:S02]  /*10aa0*/  SHF.R.S32.HI R33, RZ, 0x1f, R32 ;  /* 0x0000001fff217819 */ /* 0x000fe40000011420 */
[----:B------:R-:W-:Y:S01]  /*10ab0*/  LOP3.LUT R35, R36, R35, R24, 0xfe, !PT ;  /* 0x0000002324237212 */ /* 0x000fe200078efe18 */
[----:B------:R-:W-:Y:S02]  /*10ac0*/  IMAD R34, R34, -0x40, R2 ;  /* 0xffffffc022227824 */ /* 0x000fe400078e0202 */
[----:B------:R-:W-:Y:S02]  /*10ad0*/  IMAD.SHL.U32 R2, R27, 0x100, RZ ;  /* 0x000001001b027824 */ /* 0x000fe400078e00ff */
[----:B------:R-:W-:-:S03]  /*10ae0*/  IMAD.WIDE.U32 R26, R26, UR10, R32 ;  /* 0x0000000a1a1a7c25 */ /* 0x000fc6000f8e0020 */
[C---:B------:R-:W-:Y:S02]  /*10af0*/  IADD3 R34, -R2.reuse, UR6, R34 ;  /* 0x0000000602227c10 */ /* 0x040fe4000fffe122 */
[----:B------:R-:W-:Y:S01]  /*10b00*/  ISETP.GE.OR P0, PT, R2, UR6, P0 ;  /* 0x0000000602007c0c */ /* 0x000fe20008706670 */
[----:B------:R-:W-:-:S04]  /*10b10*/  UIMAD.WIDE.U32 UR6, UR8, -0x55555555, URZ ;  /* 0xaaaaaaab080678a5 */ /* 0x000fc8000f8e003f */
[----:B------:R-:W-:Y:S02]  /*10b20*/  USHF.R.U32.HI UR6, URZ, 0x1, UR7 ;  /* 0x000000013f067899 */ /* 0x000fe40008011607 */
[----:B------:R-:W-:Y:S02]  /*10b30*/  UIMAD UR7, UR10, UR17, UR5 ;  /* 0x000000110a0772a4 */ /* 0x000fe4000f8e0205 */
[----:B------:R-:W-:-:S04]  /*10b40*/  USEL UR5, URZ, 0x1, !UP0 ;  /* 0x000000013f057887 */ /* 0x000fc8000c000000 */
[----:B------:R-:W-:Y:S01]  /*10b50*/  ULOP3.LUT UR4, UR4, UR5, URZ, 0x3c, !UPT ;  /* 0x0000000504047292 */ /* 0x000fe2000f8e3c3f */
[----:B------:R-:W-:Y:S01]  /*10b60*/  VIADD R27, R27, UR7 ;  /* 0x000000071b1b7c36 */ /* 0x000fe20008000000 */
[----:B------:R-:W-:Y:S02]  /*10b70*/  UIMAD UR5, UR6, -0x3, UR8 ;  /* 0xfffffffd060578a4 */ /* 0x000fe4000f8e0208 */
[----:B------:R-:W-:Y:S01]  /*10b80*/  @UP1 ULOP3.LUT UR4, UR4, 0x1, UR6, 0x78, !UPT ;  /* 0x0000000104041892 */ /* 0x000fe2000f8e7806 */
[----:B------:R-:W-:Y:S11]  /*10b90*/  @P0 BRA `(.L_x_31) ;  /* 0x0000012400b40947 */ /* 0x000ff60003800000 */
[----:B------:R-:W0:Y:S01]  /*10ba0*/  LDC.64 R28, c[0x0][0x5c8] ;  /* 0x00017200ff1c7b82 */ /* 0x000e220000000a00 */
[----:B------:R-:W-:Y:S01]  /*10bb0*/  ULDC.64 UR6, c[0x0][0x5c0] ;  /* 0x0001700000067ab9 */ /* 0x000fe20000000a00 */
[----:B------:R-:W-:Y:S01]  /*10bc0*/  BSSY B0, `(.L_x_31) ;  /* 0x000126a000007945 */ /* 0x000fe20003800000 */
[-C--:B0-----:R-:W-:Y:S01]  /*10bd0*/  IMAD R2, R37, R28.reuse, RZ ;  /* 0x0000001c25027224 */ /* 0x081fe200078e02ff */
[----:B------:R-:W-:Y:S01]  /*10be0*/  SHF.L.U64.HI R38, R28, 0x3, R29 ;  /* 0x000000031c267819 */ /* 0x000fe2000001021d */
[----:B------:R-:W-:-:S04]  /*10bf0*/  IMAD.WIDE.U32 R26, R35, R28, R26 ;  /* 0x0000001c231a7225 */ /* 0x000fc800078e001a */
[----:B------:R-:W-:Y:S01]  /*10c00*/  IMAD R2, R35, R29, R2 ;  /* 0x0000001d23027224 */ /* 0x000fe200078e0202 */
[C---:B------:R-:W-:Y:S01]  /*10c10*/  LEA R30, P2, R28.reuse, R26, 0x7 ;  /* 0x0000001a1c1e7211 */ /* 0x040fe200078438ff */
[----:B------:R-:W-:Y:S01]  /*10c20*/  IMAD.SHL.U32 R25, R28, 0x8, RZ ;  /* 0x000000081c197824 */ /* 0x000fe200078e00ff */
[----:B------:R-:W-:Y:S01]  /*10c30*/  IADD3 R24, P5, R26, UR6, RZ ;  /* 0x000000061a187c10 */ /* 0x000fe2000ffbe0ff */
[----:B------:R-:W-:-:S03]  /*10c40*/  IMAD.IADD R2, R27, 0x1, R2 ;  /* 0x000000011b027824 */ /* 0x000fc600078e0202 */
[----:B------:R-:W-:Y:S02]  /*10c50*/  IADD3 R26, P0, P1, R26, UR6, R25 ;  /* 0x000000061a1a7c10 */ /* 0x000fe4000f91e019 */
[----:B------:R-:W-:Y:S02]  /*10c60*/  LEA.HI.X R31, R28, R2, R29, 0x7, P2 ;  /* 0x000000021c1f7211 */ /* 0x000fe400010f3c1d */
[----:B------:R-:W-:Y:S02]  /*10c70*/  IADD3 R28, P2, P3, R30, UR6, R25 ;  /* 0x000000061e1c7c10 */ /* 0x000fe4000fb5e019 */
[----:B------:R-:W-:Y:S02]  /*10c80*/  IADD3.X R25, R2, UR7, RZ, P5, !PT ;  /* 0x0000000702197c10 */ /* 0x000fe4000affe4ff */
[----:B------:R-:W-:Y:S02]  /*10c90*/  FSETP.NEU.AND P5, PT, RZ, UR22, PT ;  /* 0x00000016ff007c0b */ /* 0x000fe4000bfad000 */
[----:B------:R-:W-:-:S02]  /*10ca0*/  IADD3 R30, P6, R30, UR6, RZ ;  /* 0x000000061e1e7c10 */ /* 0x000fc4000ffde0ff */
[C-C-:B------:R-:W-:Y:S02]  /*10cb0*/  IADD3.X R29, R31.reuse, UR7, R38.reuse, P2, P3 ;  /* 0x000000071f1d7c10 */ /* 0x140fe400097e6426 */
[----:B------:R-:W-:Y:S02]  /*10cc0*/  IADD3.X R27, R2, UR7, R38, P0, P1 ;  /* 0x00000007021b7c10 */ /* 0x000fe400087e2426 */
[----:B------:R-:W-:-:S05]  /*10cd0*/  IADD3.X R31, R31, UR7, RZ, P6, !PT ;  /* 0x000000071f1f7c10 */ /* 0x000fca000b7fe4ff */
[----:B------:R-:W-:Y:S05]  /*10ce0*/  @!P5 BRA `(.L_x_32) ;  /* 0x000000d800f8d947 */ /* 0x000fea0003800000 */
[----:B------:R-:W-:Y:S01]  /*10cf0*/  ULDC.64 UR6, c[0x0][0x5b8] ;  /* 0x00016e0000067ab9 */ /* 0x000fe20000000a00 */
[----:B------:R-:W-:Y:S01]  /*10d00*/  BSSY B1, `(.L_x_33) ;  /* 0x0000013000017945 */ /* 0x000fe20003800000 */
[----:B------:R-:W-:Y:S01]  /*10d10*/  IMAD.U32 R2, RZ, RZ, UR6 ;  /* 0x00000006ff027e24 */ /* 0x000fe2000f8e00ff */
[----:B------:R-:W-:-:S03]  /*10d20*/  UIMAD UR6, UR11, UR6, URZ ;  /* 0x000000060b0672a4 */ /* 0x000fc6000f8e023f */
[----:B------:R-:W-:Y:S01]  /*10d30*/  IMAD.WIDE.U32 R32, R2, UR10, R32 ;  /* 0x0000000a02207c25 */ /* 0x000fe2000f8e0020 */
[----:B------:R-:W-:-:S03]  /*10d40*/  UIMAD UR6, UR10, UR7, UR6 ;  /* 0x000000070a0672a4 */ /* 0x000fc6000f8e0206 */
[----:B------:R-:W-:Y:S01]  /*10d50*/  IMAD.MOV.U32 R38, RZ, RZ, R32 ;  /* 0x000000ffff267224 */ /* 0x000fe200078e0020 */
[----:B------:R-:W-:Y:S02]  /*10d60*/  ULDC.64 UR10, c[0x0][0x5a8] ;  /* 0x00016a00000a7ab9 */ /* 0x000fe40000000a00 */
[----:B------:R-:W-:Y:S01]  /*10d70*/  VIADD R39, R33, UR6 ;  /* 0x0000000621277c36 */ /* 0x000fe20008000000 */
[----:B------:R-:W-:Y:S02]  /*10d80*/  ULDC.64 UR6, c[0x0][0x5b0] ;  /* 0x00016c0000067ab9 */ /* 0x000fe40000000a00 */
[----:B------:R-:W-:Y:S02]  /*10d90*/  IMAD R2, R37, UR6, RZ ;  /* 0x0000000625027c24 */ /* 0x000fe4000f8e02ff */
[----:B------:R-:W-:-:S04]  /*10da0*/  IMAD.WIDE.U32 R32, R35, UR6, R38 ;  /* 0x0000000623207c25 */ /* 0x000fc8000f8e0026 */
[----:B------:R-:W-:Y:S01]  /*10db0*/  IMAD R2, R35, UR7, R2 ;  /* 0x0000000723027c24 */ /* 0x000fe2000f8e0202 */
[----:B------:R-:W-:-:S04]  /*10dc0*/  IADD3 R32, P0, R32, UR10, RZ ;  /* 0x0000000a20207c10 */ /* 0x000fc8000ff1e0ff */
[--C-:B------:R-:W-:Y:S02]  /*10dd0*/  IADD3.X R33, R33, UR11, R2.reuse, P0, !PT ;  /* 0x0000000b21217c10 */ /* 0x100fe400087fe402 */
[----:B------:R-:W-:Y:S02]  /*10de0*/  ISETP.GE.AND P0, PT, R34, 0x1, PT ;  /* 0x000000012200780c */ /* 0x000fe40003f06270 */
[----:B------:R-:W-:Y:S02]  /*10df0*/  PRMT R2, RZ, 0x7610, R2 ;  /* 0x00007610ff027816 */ /* 0x000fe40000000002 */
[----:B------:R-:W-:-:S13]  /*10e00*/  ISETP.LT.OR P1, PT, R0, 0x1, !P0 ;  /* 0x000000010000780c */ /* 0x000fda0004721670 */
[----:B------:R-:W-:Y:S05]  /*10e10*/  @P1 BRA `(.L_x_34) ;  /* 0x0000000000041947 */ /* 0x000fea0003800000 */
[----:B------:R0:W5:Y:S02]  /*10e20*/  LDG.E.U8 R2, desc[UR20][R32.64] ;  /* 0x0000001420027981 */ /* 0x000164000c1e1100 */
.L_x_34:
[----:B------:R-:W-:Y:S05]  /*10e30*/  BSYNC B1 ;  /* 0x0000000000017941 */ /* 0x000fea0003800000 */
.L_x_33:
[----:B-----5:R-:W-:Y:S01]  /*10e40*/  LOP3.LUT R2, R2, 0xff, RZ, 0xc0, !PT ;  /* 0x000000ff02027812 */ /* 0x020fe200078ec0ff */
[----:B------:R-:W-:Y:S03]  /*10e50*/  BSSY B1, `(.L_x_35) ;  /* 0x000000b000017945 */ /* 0x000fe60003800000 */
[----:B------:R-:W-:-:S05]  /*10e60*/  F2FP.F16.E5M2.UNPACK_B R2, R2 ;  /* 0x00000002ff02723e */ /* 0x000fca00020004ff */
[----:B------:R-:W-:-:S05]  /*10e70*/  HADD2.F32 R2, -RZ, R2.H0_H0 ;  /* 0x20000002ff027230 */ /* 0x000fca0000004100 */
[----:B------:R-:W-:-:S04]  /*10e80*/  FMUL R2, R2, UR22 ;  /* 0x0000001602027c20 */ /* 0x000fc80008400000 */
[--C-:B------:R-:W-:Y:S01]  /*10e90*/  FFMA R3, R3, UR15, R2.reuse ;  /* 0x0000000f03037c23 */ /* 0x100fe20008000002 */
[----:B------:R-:W-:-:S04]  /*10ea0*/  PRMT R2, RZ, 0x7610, R2 ;  /* 0x00007610ff027816 */ /* 0x000fc80000000002 */
[----:B------:R-:W-:-:S05]  /*10eb0*/  F2FP.SATFINITE.E5M2.F32.PACK_AB_MERGE_C R3, RZ, R3, RZ ;  /* 0x00000003ff03723e */ /* 0x000fca00048060ff */
[----:B------:R1:W-:Y:S01]  /*10ec0*/  @!P1 STG.E.U8 desc[UR20][R24.64], R3 ;  /* 0x0000000318009986 */ /* 0x0003e2000c101114 */
[----:B------:R-:W-:-:S13]  /*10ed0*/  ISETP.LT.OR P1, PT, R0, 0x2, !P0 ;  /* 0x000000020000780c */ /* 0x000fda0004721670 */
[----:B-1----:R-:W-:Y:S05]  /*10ee0*/  @P1 BRA `(.L_x_36) ;  /* 0x0000000000041947 */ /* 0x002fea0003800000 */
[----:B------:R1:W5:Y:S02]  /*10ef0*/  LDG.E.U8 R2, desc[UR20][R32.64+0x1] ;  /* 0x0000011420027981 */ /* 0x000364000c1e1100 */
.L_x_36:
[----:B------:R-:W-:Y:S05]  /*10f00*/  BSYNC B1 ;  /* 0x0000000000017941 */ /* 0x000fea0003800000 */
.L_x_35:
[----:B-----5:R-:W-:Y:S01]  /*10f10*/  LOP3.LUT R2, R2, 0xff, RZ, 0xc0, !PT ;  /* 0x000000ff02027812 */ /* 0x020fe200078ec0ff */
[----:B------:R-:W-:Y:S03]  /*10f20*/  BSSY B1, `(.L_x_37) ;  /* 0x0000013000017945 */ /* 0x000fe60003800000 */
[----:B------:R-:W-:-:S05]  /*10f30*/  F2FP.F16.E5M2.UNPACK_B R2, R2 ;  /* 0x00000002ff02723e */ /* 0x000fca00020004ff */
[----:B------:R-:W-:-:S05]  /*10f40*/  HADD2.F32 R2, -RZ, R2.H0_H0 ;  /* 0x20000002ff027230 */ /* 0x000fca0000004100 */
[----:B------:R-:W-:-:S04]  /*10f50*/  FMUL R2, R2, UR22 ;  /* 0x0000001602027c20 */ /* 0x000fc80008400000 */
[----:B------:R-:W-:-:S05]  /*10f60*/  FFMA R4, R4, UR15, R2 ;  /* 0x0000000f04047c23 */ /* 0x000fca0008000002 */
[----:B------:R-:W-:-:S05]  /*10f70*/  F2FP.SATFINITE.E5M2.F32.PACK_AB_MERGE_C R4, RZ, R4, RZ ;  /* 0x00000004ff04723e */ /* 0x000fca00048060ff */
[----:B------:R3:W-:Y:S01]  /*10f80*/  @!P1 STG.E.U8 desc[UR20][R24.64+0x1], R4 ;  /* 0x0000010418009986 */ /* 0x0007e2000c101114 */
[----:B------:R-:W-:-:S05]  /*10f90*/  IADD3 R2, P1, R35, 0x8, RZ ;  /* 0x0000000823027810 */ /* 0x000fca0007f3e0ff */
[----:B------:R-:W-:-:S04]  /*10fa0*/  IMAD.X R3, RZ, RZ, R37, P1 ;  /* 0x000000ffff037224 */ /* 0x000fc800008e0625 */
[----:B------:R-:W-:-:S04]  /*10fb0*/  IMAD R3, R3, UR6, RZ ;  /* 0x0000000603037c24 */ /* 0x000fc8000f8e02ff */
[C---:B---3--:R-:W-:Y:S02]  /*10fc0*/  IMAD R4, R2.reuse, UR7, R3 ;  /* 0x0000000702047c24 */ /* 0x048fe4000f8e0203 */
[----:B------:R-:W-:-:S03]  /*10fd0*/  IMAD.WIDE.U32 R2, R2, UR6, R38 ;  /* 0x0000000602027c25 */ /* 0x000fc6000f8e0026 */
[----:B------:R-:W-:-:S04]  /*10fe0*/  IADD3 R2, P1, R2, UR10, RZ ;  /* 0x0000000a02027c10 */ /* 0x000fc8000ff3e0ff */
[--C-:B------:R-:W-:Y:S02]  /*10ff0*/  IADD3.X R3, R3, UR11, R4.reuse, P1, !PT ;  /* 0x0000000b03037c10 */ /* 0x100fe40008ffe404 */
[----:B------:R-:W-:Y:S02]  /*11000*/  ISETP.GE.AND P1, PT, R34, 0x9, PT ;  /* 0x000000092200780c */ /* 0x000fe40003f26270 */
[----:B------:R-:W-:Y:S02]  /*11010*/  PRMT R4, RZ, 0x7610, R4 ;  /* 0x00007610ff047816 */ /* 0x000fe40000000004 */
[----:B------:R-:W-:-:S13]  /*11020*/  ISETP.LT.OR P2, PT, R0, 0x1, !P1 ;  /* 0x000000010000780c */ /* 0x000fda0004f41670 */
[----:B------:R-:W-:Y:S05]  /*11030*/  @P2 BRA `(.L_x_38) ;  /* 0x0000000000042947 */ /* 0x000fea0003800000 */
[----:B------:R3:W5:Y:S02]  /*11040*/  LDG.E.U8 R4, desc[UR20][R2.64] ;  /* 0x0000001402047981 */ /* 0x000764000c1e1100 */
.L_x_38:
[----:B------:R-:W-:Y:S05]  /*11050*/  BSYNC B1 ;  /* 0x0000000000017941 */ /* 0x000fea0003800000 */
.L_x_37:
        /* <DEDUP_REMOVED lines=10> */
[----:B----4-:R-:W-:Y:S05]  /*11100*/  @P2 BRA `(.L_x_40) ;  /* 0x0000000000042947 */ /* 0x010fea0003800000 */
[----:B------:R4:W5:Y:S02]  /*11110*/  LDG.E.U8 R4, desc[UR20][R2.64+0x1] ;  /* 0x0000011402047981 */ /* 0x000964000c1e1100 */
.L_x_40:
[----:B------:R-:W-:Y:S05]  /*11120*/  BSYNC B1 ;  /* 0x0000000000017941 */ /* 0x000fea0003800000 */
.L_x_39:
[----:B-----5:R-:W-:Y:S01]  /*11130*/  LOP3.LUT R4, R4, 0xff, RZ, 0xc0, !PT ;  /* 0x000000ff04047812 */ /* 0x020fe200078ec0ff */
[----:B------:R-:W-:Y:S01]  /*11140*/  BSSY B1, `(.L_x_41) ;  /* 0x000000b000017945 */ /* 0x000fe20003800000 */
[----:B------:R-:W-:Y:S02]  /*11150*/  ISETP.LT.OR P3, PT, R0, 0x9, !P0 ;  /* 0x000000090000780c */ /* 0x000fe40004761670 */
[----:B------:R-:W-:-:S05]  /*11160*/  F2FP.F16.E5M2.UNPACK_B R4, R4 ;  /* 0x00000004ff04723e */ /* 0x000fca00020004ff */
[----:B------:R-:W-:-:S05]  /*11170*/  HADD2.F32 R4, -RZ, R4.H0_H0 ;  /* 0x20000004ff047230 */ /* 0x000fca0000004100 */
[----:B------:R-:W-:-:S04]  /*11180*/  FMUL R4, R4, UR22 ;  /* 0x0000001604047c20 */ /* 0x000fc80008400000 */
[--C-:B------:R-:W-:Y:S01]  /*11190*/  FFMA R6, R6, UR15, R4.reuse ;  /* 0x0000000f06067c23 */ /* 0x100fe20008000004 */
[----:B------:R-:W-:-:S04]  /*111a0*/  PRMT R4, RZ, 0x7610, R4 ;  /* 0x00007610ff047816 */ /* 0x000fc80000000004 */
[----:B------:R-:W-:-:S05]  /*111b0*/  F2FP.SATFINITE.E5M2.F32.PACK_AB_MERGE_C R6, RZ, R6, RZ ;  /* 0x00000006ff06723e */ /* 0x000fca00048060ff */
[----:B------:R0:W-:Y:S01]  /*111c0*/  @!P2 STG.E.U8 desc[UR20][R26.64+0x1], R6 ;  /* 0x000001061a00a986 */ /* 0x0001e2000c101114 */
[----:B------:R-:W-:Y:S05]  /*111d0*/  @P3 BRA `(.L_x_42) ;  /* 0x0000000000043947 */ /* 0x000fea0003800000 */
[----:B------:R0:W5:Y:S02]  /*111e0*/  LDG.E.U8 R4, desc[UR20][R32.64+0x8] ;  /* 0x0000081420047981 */ /* 0x000164000c1e1100 */
.L_x_42:
[----:B------:R-:W-:Y:S05]  /*111f0*/  BSYNC B1 ;  /* 0x0000000000017941 */ /* 0x000fea0003800000 */
.L_x_41:
        /* <DEDUP_REMOVED lines=12> */
.L_x_44:
[----:B------:R-:W-:Y:S05]  /*112c0*/  BSYNC B1 ;  /* 0x0000000000017941 */ /* 0x000fea0003800000 */
.L_x_43:
        /* <DEDUP_REMOVED lines=12> */
.L_x_46:
[----:B------:R-:W-:Y:S05]  /*11390*/  BSYNC B1 ;  /* 0x0000000000017941 */ /* 0x000fea0003800000 */
.L_x_45:
        /* <DEDUP_REMOVED lines=12> */
.L_x_48:
[----:B------:R-:W-:Y:S05]  /*11460*/  BSYNC B1 ;  /* 0x0000000000017941 */ /* 0x000fea0003800000 */
.L_x_47:
        /* <DEDUP_REMOVED lines=12> */
.L_x_50:
[----:B------:R-:W-:Y:S05]  /*11530*/  BSYNC B1 ;  /* 0x0000000000017941 */ /* 0x000fea0003800000 */
.L_x_49:
        /* <DEDUP_REMOVED lines=12> */
.L_x_52:
[----:B------:R-:W-:Y:S05]  /*11600*/  BSYNC B1 ;  /* 0x0000000000017941 */ /* 0x000fea0003800000 */
.L_x_51:
        /* <DEDUP_REMOVED lines=12> */
.L_x_54:
[----:B------:R-:W-:Y:S05]  /*116d0*/  BSYNC B1 ;  /* 0x0000000000017941 */ /* 0x000fea0003800000 */
.L_x_53:
        /* <DEDUP_REMOVED lines=12> */
.L_x_56:
[----:B------:R-:W-:Y:S05]  /*117a0*/  BSYNC B1 ;  /* 0x0000000000017941 */ /* 0x000fea0003800000 */
.L_x_55:
        /* <DEDUP_REMOVED lines=12> */
.L_x_58:
[----:B------:R-:W-:Y:S05]  /*11870*/  BSYNC B1 ;  /* 0x0000000000017941 */ /* 0x000fea0003800000 */
.L_x_57:
        /* <DEDUP_REMOVED lines=12> */
.L_x_60:
[----:B------:R-:W-:Y:S05]  /*11940*/  BSYNC B1 ;  /* 0x0000000000017941 */ /* 0x000fea0003800000 */
.L_x_59:
        /* <DEDUP_REMOVED lines=12> */
.L_x_62:
[----:B------:R-:W-:Y:S05]  /*11a10*/  BSYNC B1 ;  /* 0x0000000000017941 */ /* 0x000fea0003800000 */
.L_x_61:
        /* <DEDUP_REMOVED lines=12> */
.L_x_64:
[----:B------:R-:W-:Y:S05]  /*11ae0*/  BSYNC B1 ;  /* 0x0000000000017941 */ /* 0x000fea0003800000 */
.L_x_63:
        /* <DEDUP_REMOVED lines=12> */
.L_x_66:
[----:B------:R-:W-:Y:S05]  /*11bb0*/  BSYNC B1 ;  /* 0x0000000000017941 */ /* 0x000fea0003800000 */
.L_x_65:
        /* <DEDUP_REMOVED lines=12> */
.L_x_68:
[----:B------:R-:W-:Y:S05]  /*11c80*/  BSYNC B1 ;  /* 0x0000000000017941 */ /* 0x000fea0003800000 */
.L_x_67:
        /* <DEDUP_REMOVED lines=12> */
.L_x_70:
[----:B------:R-:W-:Y:S05]  /*11d50*/  BSYNC B1 ;  /* 0x0000000000017941 */ /* 0x000fea0003800000 */
.L_x_69:
        /* <DEDUP_REMOVED lines=12> */
.L_x_72:
[----:B------:R-:W-:Y:S05]  /*11e20*/  BSYNC B1 ;  /* 0x0000000000017941 */ /* 0x000fea0003800000 */
.L_x_71:
        /* <DEDUP_REMOVED lines=12> */
.L_x_74:
[----:B------:R-:W-:Y:S05]  /*11ef0*/  BSYNC B1 ;  /* 0x0000000000017941 */ /* 0x000fea0003800000 */
.L_x_73:
        /* <DEDUP_REMOVED lines=12> */
.L_x_76:
[----:B------:R-:W-:Y:S05]  /*11fc0*/  BSYNC B1 ;  /* 0x0000000000017941 */ /* 0x000fea0003800000 */
.L_x_75:
        /* <DEDUP_REMOVED lines=12> */
.L_x_78:
[----:B------:R-:W-:Y:S05]  /*12090*/  BSYNC B1 ;  /* 0x0000000000017941 */ /* 0x000fea0003800000 */
.L_x_77:
        /* <DEDUP_REMOVED lines=12> */
.L_x_80:
[----:B------:R-:W-:Y:S05]  /*12160*/  BSYNC B1 ;  /* 0x0000000000017941 */ /* 0x000fea0003800000 */
.L_x_79:
        /* <DEDUP_REMOVED lines=12> */
.L_x_82:
[----:B------:R-:W-:Y:S05]  /*12230*/  BSYNC B1 ;  /* 0x0000000000017941 */ /* 0x000fea0003800000 */
.L_x_81:
        /* <DEDUP_REMOVED lines=12> */
.L_x_84:
[----:B------:R-:W-:Y:S05]  /*12300*/  BSYNC B1 ;  /* 0x0000000000017941 */ /* 0x000fea0003800000 */
.L_x_83:
        /* <DEDUP_REMOVED lines=12> */
.L_x_86:
[----:B------:R-:W-:Y:S05]  /*123d0*/  BSYNC B1 ;  /* 0x0000000000017941 */ /* 0x000fea0003800000 */
.L_x_85:
        /* <DEDUP_REMOVED lines=12> */
.L_x_88:
[----:B------:R-:W-:Y:S05]  /*124a0*/  BSYNC B1 ;  /* 0x0000000000017941 */ /* 0x000fea0003800000 */
.L_x_87:
        /* <DEDUP_REMOVED lines=12> */
.L_x_90:
[----:B------:R-:W-:Y:S05]  /*12570*/  BSYNC B1 ;  /* 0x0000000000017941 */ /* 0x000fea0003800000 */
.L_x_89:
        /* <DEDUP_REMOVED lines=12> */
.L_x_92:
[----:B------:R-:W-:Y:S05]  /*12640*/  BSYNC B1 ;  /* 0x0000000000017941 */ /* 0x000fea0003800000 */
.L_x_91:
        /* <DEDUP_REMOVED lines=12> */
.L_x_94:
[----:B------:R-:W-:Y:S05]  /*12710*/  BSYNC B1 ;  /* 0x0000000000017941 */ /* 0x000fea0003800000 */
.L_x_93:
        /* <DEDUP_REMOVED lines=12> */
.L_x_96:
[----:B------:R-:W-:Y:S05]  /*127e0*/  BSYNC B1 ;  /* 0x0000000000017941 */ /* 0x000fea0003800000 */
.L_x_95:
        /* <DEDUP_REMOVED lines=12> */
.L_x_98:
[----:B------:R-:W-:Y:S05]  /*128b0*/  BSYNC B1 ;  /* 0x0000000000017941 */ /* 0x000fea0003800000 */
.L_x_97:
        /* <DEDUP_REMOVED lines=12> */
.L_x_100:
[----:B------:R-:W-:Y:S05]  /*12980*/  BSYNC B1 ;  /* 0x0000000000017941 */ /* 0x000fea0003800000 */
.L_x_99:
        /* <DEDUP_REMOVED lines=12> */
.L_x_102:
[----:B------:R-:W-:Y:S05]  /*12a50*/  BSYNC B1 ;  /* 0x0000000000017941 */ /* 0x000fea0003800000 */
.L_x_101:
        /* <DEDUP_REMOVED lines=12> */
.L_x_104:
[----:B------:R-:W-:Y:S05]  /*12b20*/  BSYNC B1 ;  /* 0x0000000000017941 */ /* 0x000fea0003800000 */
.L_x_103:
        /* <DEDUP_REMOVED lines=12> */
.L_x_106:
[----:B------:R-:W-:Y:S05]  /*12bf0*/  BSYNC B1 ;  /* 0x0000000000017941 */ /* 0x000fea0003800000 */
.L_x_105:
        /* <DEDUP_REMOVED lines=12> */
.L_x_108:
[----:B------:R-:W-:Y:S05]  /*12cc0*/  BSYNC B1 ;  /* 0x0000000000017941 */ /* 0x000fea0003800000 */
.L_x_107:
        /* <DEDUP_REMOVED lines=12> */
.L_x_110:
[----:B------:R-:W-:Y:S05]  /*12d90*/  BSYNC B1 ;  /* 0x0000000000017941 */ /* 0x000fea0003800000 */
.L_x_109:
        /* <DEDUP_REMOVED lines=12> */
.L_x_112:
[----:B------:R-:W-:Y:S05]  /*12e60*/  BSYNC B1 ;  /* 0x0000000000017941 */ /* 0x000fea0003800000 */
.L_x_111:
        /* <DEDUP_REMOVED lines=12> */
.L_x_114:
[----:B------:R-:W-:Y:S05]  /*12f30*/  BSYNC B1 ;  /* 0x0000000000017941 */ /* 0x000fea0003800000 */
.L_x_113:
[----:B-----5:R-:W-:Y:S01]  /*12f40*/  LOP3.LUT R4, R4, 0xff, RZ, 0xc0, !PT ;  /* 0x000000ff04047812 */ /* 0x020fe200078ec0ff */
[----:B------:R-:W-:Y:S01]  /*12f50*/  BSSY B1, `(.L_x_115) ;  /* 0x000000b000017945 */ /* 0x000fe20003800000 */
[----:B------:R-:W-:Y:S02]  /*12f60*/  ISETP.LT.OR P2, PT, R0, 0x52, !P0 ;  /* 0x000000520000780c */ /* 0x000fe40004741670 */
[----:B------:R-:W-:-:S05]  /*12f70*/  F2FP.F16.E5M2.UNPACK_B R4, R4 ;  /* 0x00000004ff04723e */ /* 0x000fca00020004ff */
[----:B------:R-:W-:-:S05]  /*12f80*/  HADD2.F32 R4, -RZ, R4.H0_H0 ;  /* 0x20000004ff047230 */ /* 0x000fca0000004100 */
[----:B------:R-:W-:-:S04]  /*12f90*/  FMUL R4, R4, UR22 ;  /* 0x0000001604047c20 */ /* 0x000fc80008400000 */
[----:B------:R-:W-:-:S05]  /*12fa0*/  FFMA R4, R171, UR15, R4 ;  /* 0x0000000fab047c23 */ /* 0x000fca0008000004 */
[----:B------:R-:W-:Y:S02]  /*12fb0*/  F2FP.SATFINITE.E5M2.F32.PACK_AB_MERGE_C R5, RZ, R4, RZ ;  /* 0x00000004ff05723e */ /* 0x000fe400048060ff */
[----:B------:R-:W-:-:S03]  /*12fc0*/  PRMT R4, RZ, 0x7610, R4 ;  /* 0x00007610ff047816 */ /* 0x000fc60000000004 */
[----:B------:R0:W-:Y:S01]  /*12fd0*/  @!P3 STG.E.U8 desc[UR20][R24.64+0x50], R5 ;  /* 0x000050051800b986 */ /* 0x0001e2000c101114 */
[----:B------:R-:W-:Y:S05]  /*12fe0*/  @P2 BRA `(.L_x_116) ;  /* 0x0000000000042947 */ /* 0x000fea0003800000 */
[----:B------:R0:W5:Y:S02]  /*12ff0*/  LDG.E.U8 R4, desc[UR20][R32.64+0x51] ;  /* 0x0000511420047981 */ /* 0x000164000c1e1100 */
.L_x_116:
[----:B------:R-:W-:Y:S05]  /*13000*/  BSYNC B1 ;  /* 0x0000000000017941 */ /* 0x000fea0003800000 */
.L_x_115:
[----:B-----5:R-:W-:Y:S01]  /*13010*/  LOP3.LUT R4, R4, 0xff, RZ, 0xc0, !PT ;  /* 0x000000ff04047812 */ /* 0x020fe200078ec0ff */
[----:B------:R-:W-:Y:S01]  /*13020*/  BSSY B1, `(.L_x_117) ;  /* 0x000000b000017945 */ /* 0x000fe20003800000 */
[----:B------:R-:W-:Y:S02]  /*13030*/  ISETP.LT.OR P3, PT, R0, 0x51, !P1 ;  /* 0x000000510000780c */ /* 0x000fe40004f61670 */
[----:B------:R-:W-:-:S05]  /*13040*/  F2FP.F16.E5M2.UNPACK_B R4, R4 ;  /* 0x00000004ff04723e */ /* 0x000fca00020004ff */
[----:B------:R-:W-:-:S05]  /*13050*/  HADD2.F32 R4, -RZ, R4.H0_H0 ;  /* 0x20000004ff047230 */ /* 0x000fca0000004100 */
[----:B------:R-:W-:-:S04]  /*13060*/  FMUL R4, R4, UR22 ;  /* 0x0000001604047c20 */ /* 0x000fc80008400000 */
[----:B------:R-:W-:-:S05]  /*13070*/  FFMA R4, R172, UR15, R4 ;  /* 0x0000000fac047c23 */ /* 0x000fca0008000004 */
[----:B0-----:R-:W-:Y:S02]  /*13080*/  F2FP.SATFINITE.E5M2.F32.PACK_AB_MERGE_C R5, RZ, R4, RZ ;  /* 0x00000004ff05723e */ /* 0x001fe400048060ff */
[----:B------:R-:W-:-:S03]  /*13090*/  PRMT R4, RZ, 0x7610, R4 ;  /* 0x00007610ff047816 */ /* 0x000fc60000000004 */
[----:B------:R0:W-:Y:S01]  /*130a0*/  @!P2 STG.E.U8 desc[UR20][R24.64+0x51], R5 ;  /* 0x000051051800a986 */ /* 0x0001e2000c101114 */
[----:B------:R-:W-:Y:S05]  /*130b0*/  @P3 BRA `(.L_x_118) ;  /* 0x0000000000043947 */ /* 0x000fea0003800000 */
[----:B------:R0:W5:Y:S02]  /*130c0*/  LDG.E.U8 R4, desc[UR20][R2.64+0x50] ;  /* 0x0000501402047981 */ /* 0x000164000c1e1100 */
.L_x_118:
[----:B------:R-:W-:Y:S05]  /*130d0*/  BSYNC B1 ;  /* 0x0000000000017941 */ /* 0x000fea0003800000 */
.L_x_117:
        /* <DEDUP_REMOVED lines=12> */
.L_x_120:
[----:B------:R-:W-:Y:S05]  /*131a0*/  BSYNC B1 ;  /* 0x0000000000017941 */ /* 0x000fea0003800000 */
.L_x_119:
[----:B-----5:R-:W-:Y:S01]  /*131b0*/  LOP3.LUT R4, R4, 0xff, RZ, 0xc0, !PT ;  /* 0x000000ff04047812 */ /* 0x020fe200078ec0ff */
[----:B------:R-:W-:Y:S01]  /*131c0*/  BSSY B1, `(.L_x_121) ;  /* 0x000000b000017945 */ /* 0x000fe20003800000 */
[----:B------:R-:W-:Y:S02]  /*131d0*/  ISETP.LT.OR P3, PT, R0, 0x59, !P0 ;  /* 0x000000590000780c */ /* 0x000fe40004761670 */
[----:B------:R-:W-:-:S05]  /*131e0*/  F2FP.F16.E5M2.UNPACK_B R4, R4 ;  /* 0x00000004ff04723e */ /* 0x000fca00020004ff */
[----:B------:R-:W-:-:S05]  /*131f0*/  HADD2.F32 R4, -RZ, R4.H0_H0 ;  /* 0x20000004ff047230 */ /* 0x000fca0000004100 */
[----:B0-----:R-:W-:Y:S01]  /*13200*/  FMUL R5, R4, UR22 ;  /* 0x0000001604057c20 */ /* 0x001fe20008400000 */
[----:B------:R-:W-:-:S03]  /*13210*/  PRMT R4, RZ, 0x7610, R4 ;  /* 0x00007610ff047816 */ /* 0x000fc60000000004 */
[----:B------:R-:W-:-:S05]  /*13220*/  FFMA R5, R174, UR15, R5 ;  /* 0x0000000fae057c23 */ /* 0x000fca0008000005 */
[----:B------:R-:W-:-:S05]  /*13230*/  F2FP.SATFINITE.E5M2.F32.PACK_AB_MERGE_C R5, RZ, R5, RZ ;  /* 0x00000005ff05723e */ /* 0x000fca00048060ff */
[----:B------:R0:W-:Y:S01]  /*13240*/  @!P2 STG.E.U8 desc[UR20][R26.64+0x51], R5 ;  /* 0x000051051a00a986 */ /* 0x0001e2000c101114 */
[----:B------:R-:W-:Y:S05]  /*13250*/  @P3 BRA `(.L_x_122) ;  /* 0x0000000000043947 */ /* 0x000fea0003800000 */
[----:B------:R0:W5:Y:S02]  /*13260*/  LDG.E.U8 R4, desc[UR20][R32.64+0x58] ;  /* 0x0000581420047981 */ /* 0x000164000c1e1100 */
.L_x_122:
[----:B------:R-:W-:Y:S05]  /*13270*/  BSYNC B1 ;  /* 0x0000000000017941 */ /* 0x000fea0003800000 */
.L_x_121:
        /* <DEDUP_REMOVED lines=12> */
.L_x_124:
[----:B------:R-:W-:Y:S05]  /*13340*/  BSYNC B1 ;  /* 0x0000000000017941 */ /* 0x000fea0003800000 */
.L_x_123:
        /* <DEDUP_REMOVED lines=12> */
.L_x_126:
[----:B------:R-:W-:Y:S05]  /*13410*/  BSYNC B1 ;  /* 0x0000000000017941 */ /* 0x000fea0003800000 */
.L_x_125:
        /* <DEDUP_REMOVED lines=12> */
.L_x_128:
[----:B------:R-:W-:Y:S05]  /*134e0*/  BSYNC B1 ;  /* 0x0000000000017941 */ /* 0x000fea0003800000 */
.L_x_127:
        /* <DEDUP_REMOVED lines=12> */
.L_x_130:
[----:B------:R-:W-:Y:S05]  /*135b0*/  BSYNC B1 ;  /* 0x0000000000017941 */ /* 0x000fea0003800000 */
.L_x_129:
        /* <DEDUP_REMOVED lines=12> */
.L_x_132:
[----:B------:R-:W-:Y:S05]  /*13680*/  BSYNC B1 ;  /* 0x0000000000017941 */ /* 0x000fea0003800000 */
.L_x_131:
        /* <DEDUP_REMOVED lines=12> */
.L_x_134:
[----:B------:R-:W-:Y:S05]  /*13750*/  BSYNC B1 ;  /* 0x0000000000017941 */ /* 0x000fea0003800000 */
.L_x_133:
        /* <DEDUP_REMOVED lines=12> */
.L_x_136:
[----:B------:R-:W-:Y:S05]  /*13820*/  BSYNC B1 ;  /* 0x0000000000017941 */ /* 0x000fea0003800000 */
.L_x_135:
        /* <DEDUP_REMOVED lines=12> */
.L_x_138:
[----:B------:R-:W-:Y:S05]  /*138f0*/  BSYNC B1 ;  /* 0x0000000000017941 */ /* 0x000fea0003800000 */
.L_x_137:
        /* <DEDUP_REMOVED lines=12> */
.L_x_140:
[----:B------:R-:W-:Y:S05]  /*139c0*/  BSYNC B1 ;  /* 0x0000000000017941 */ /* 0x000fea0003800000 */
.L_x_139:
        /* <DEDUP_REMOVED lines=12> */
.L_x_142:
[----:B------:R-:W-:Y:S05]  /*13a90*/  BSYNC B1 ;  /* 0x0000000000017941 */ /* 0x000fea0003800000 */
.L_x_141:
        /* <DEDUP_REMOVED lines=12> */
.L_x_144:
[----:B------:R-:W-:Y:S05]  /*13b60*/  BSYNC B1 ;  /* 0x0000000000017941 */ /* 0x000fea0003800000 */
.L_x_143:
        /* <DEDUP_REMOVED lines=12> */
.L_x_146:
[----:B------:R-:W-:Y:S05]  /*13c30*/  BSYNC B1 ;  /* 0x0000000000017941 */ /* 0x000fea0003800000 */
.L_x_145:
        /* <DEDUP_REMOVED lines=12> */
.L_x_148:
[----:B------:R-:W-:Y:S05]  /*13d00*/  BSYNC B1 ;  /* 0x0000000000017941 */ /* 0x000fea0003800000 */
.L_x_147:
        /* <DEDUP_REMOVED lines=12> */
.L_x_150:
[----:B------:R-:W-:Y:S05]  /*13dd0*/  BSYNC B1 ;  /* 0x0000000000017941 */ /* 0x000fea0003800000 */
.L_x_149:
        /* <DEDUP_REMOVED lines=12> */
.L_x_152:
[----:B------:R-:W-:Y:S05]  /*13ea0*/  BSYNC B1 ;  /* 0x0000000000017941 */ /* 0x000fea0003800000 */
.L_x_151:
        /* <DEDUP_REMOVED lines=12> */
.L_x_154:
[----:B------:R-:W-:Y:S05]  /*13f70*/  BSYNC B1 ;  /* 0x0000000000017941 */ /* 0x000fea0003800000 */
.L_x_153:
        /* <DEDUP_REMOVED lines=12> */
.L_x_156:
[----:B------:R-:W-:Y:S05]  /*14040*/  BSYNC B1 ;  /* 0x0000000000017941 */ /* 0x000fea0003800000 */
.L_x_155:
        /* <DEDUP_REMOVED lines=12> */
.L_x_158:
[----:B------:R-:W-:Y:S05]  /*14110*/  BSYNC B1 ;  /* 0x0000000000017941 */ /* 0x000fea0003800000 */
.L_x_157:
        /* <DEDUP_REMOVED lines=12> */
.L_x_160:
[----:B------:R-:W-:Y:S05]  /*141e0*/  BSYNC B1 ;  /* 0x0000000000017941 */ /* 0x000fea0003800000 */
.L_x_159:
        /* <DEDUP_REMOVED lines=12> */
.L_x_162:
[----:B------:R-:W-:Y:S05]  /*142b0*/  BSYNC B1 ;  /* 0x0000000000017941 */ /* 0x000fea0003800000 */
.L_x_161:
        /* <DEDUP_REMOVED lines=12> */
.L_x_164:
[----:B------:R-:W-:Y:S05]  /*14380*/  BSYNC B1 ;  /* 0x0000000000017941 */ /* 0x000fea0003800000 */
.L_x_163:
        /* <DEDUP_REMOVED lines=12> */
.L_x_166:
[----:B------:R-:W-:Y:S05]  /*14450*/  BSYNC B1 ;  /* 0x0000000000017941 */ /* 0x000fea0003800000 */
.L_x_165:
        /* <DEDUP_REMOVED lines=12> */
.L_x_168:
[----:B------:R-:W-:Y:S05]  /*14520*/  BSYNC B1 ;  /* 0x0000000000017941 */ /* 0x000fea0003800000 */
.L_x_167:
        /* <DEDUP_REMOVED lines=12> */
.L_x_170:
[----:B------:R-:W-:Y:S05]  /*145f0*/  BSYNC B1 ;  /* 0x0000000000017941 */ /* 0x000fea0003800000 */
.L_x_169:
        /* <DEDUP_REMOVED lines=12> */
.L_x_172:
[----:B------:R-:W-:Y:S05]  /*146c0*/  BSYNC B1 ;  /* 0x0000000000017941 */ /* 0x000fea0003800000 */
.L_x_171:
        /* <DEDUP_REMOVED lines=12> */
.L_x_174:
[----:B------:R-:W-:Y:S05]  /*14790*/  BSYNC B1 ;  /* 0x0000000000017941 */ /* 0x000fea0003800000 */
.L_x_173:
        /* <DEDUP_REMOVED lines=12> */
.L_x_176:
[----:B------:R-:W-:Y:S05]  /*14860*/  BSYNC B1 ;  /* 0x0000000000017941 */ /* 0x000fea0003800000 */
.L_x_175:
        /* <DEDUP_REMOVED lines=12> */
.L_x_178:
[----:B------:R-:W-:Y:S05]  /*14930*/  BSYNC B1 ;  /* 0x0000000000017941 */ /* 0x000fea0003800000 */
.L_x_177:
        /* <DEDUP_REMOVED lines=12> */
.L_x_180:
[----:B------:R-:W-:Y:S05]  /*14a00*/  BSYNC B1 ;  /* 0x0000000000017941 */ /* 0x000fea0003800000 */
.L_x_179:
        /* <DEDUP_REMOVED lines=12> */
.L_x_182:
[----:B------:R-:W-:Y:S05]  /*14ad0*/  BSYNC B1 ;  /* 0x0000000000017941 */ /* 0x000fea0003800000 */
.L_x_181:
        /* <DEDUP_REMOVED lines=12> */
.L_x_184:
[----:B------:R-:W-:Y:S05]  /*14ba0*/  BSYNC B1 ;  /* 0x0000000000017941 */ /* 0x000fea0003800000 */
.L_x_183:
        /* <DEDUP_REMOVED lines=12> */
.L_x_186:
[----:B------:R-:W-:Y:S05]  /*14c70*/  BSYNC B1 ;  /* 0x0000000000017941 */ /* 0x000fea0003800000 */
.L_x_185:
        /* <DEDUP_REMOVED lines=12> */
.L_x_188:
[----:B------:R-:W-:Y:S05]  /*14d40*/  BSYNC B1 ;  /* 0x0000000000017941 */ /* 0x000fea0003800000 */
.L_x_187:
        /* <DEDUP_REMOVED lines=12> */
.L_x_190:
[----:B------:R-:W-:Y:S05]  /*14e10*/  BSYNC B1 ;  /* 0x0000000000017941 */ /* 0x000fea0003800000 */
.L_x_189:
        /* <DEDUP_REMOVED lines=12> */
.L_x_192:
[----:B------:R-:W-:Y:S05]  /*14ee0*/  BSYNC B1 ;  /* 0x0000000000017941 */ /* 0x000fea0003800000 */
.L_x_191:
        /* <DEDUP_REMOVED lines=12> */
.L_x_194:
[----:B------:R-:W-:Y:S05]  /*14fb0*/  BSYNC B1 ;  /* 0x0000000000017941 */ /* 0x000fea0003800000 */
.L_x_193:
        /* <DEDUP_REMOVED lines=12> */
.L_x_196:
[----:B------:R-:W-:Y:S05]  /*15080*/  BSYNC B1 ;  /* 0x0000000000017941 */ /* 0x000fea0003800000 */
.L_x_195:
        /* <DEDUP_REMOVED lines=12> */
.L_x_198:
[----:B------:R-:W-:Y:S05]  /*15150*/  BSYNC B1 ;  /* 0x0000000000017941 */ /* 0x000fea0003800000 */
.L_x_197:
        /* <DEDUP_REMOVED lines=12> */
.L_x_200:
[----:B------:R-:W-:Y:S05]  /*15220*/  BSYNC B1 ;  /* 0x0000000000017941 */ /* 0x000fea0003800000 */
.L_x_199:
        /* <DEDUP_REMOVED lines=12> */
.L_x_202:
[----:B------:R-:W-:Y:S05]  /*152f0*/  BSYNC B1 ;  /* 0x0000000000017941 */ /* 0x000fea0003800000 */
.L_x_201:
        /* <DEDUP_REMOVED lines=12> */
.L_x_204:
[----:B------:R-:W-:Y:S05]  /*153c0*/  BSYNC B1 ;  /* 0x0000000000017941 */ /* 0x000fea0003800000 */
.L_x_203:
        /* <DEDUP_REMOVED lines=12> */
.L_x_206:
[----:B------:R-:W-:Y:S05]  /*15490*/  BSYNC B1 ;  /* 0x0000000000017941 */ /* 0x000fea0003800000 */
.L_x_205:
        /* <DEDUP_REMOVED lines=12> */
.L_x_208:
[----:B------:R-:W-:Y:S05]  /*15560*/  BSYNC B1 ;  /* 0x0000000000017941 */ /* 0x000fea0003800000 */
.L_x_207:
        /* <DEDUP_REMOVED lines=12> */
.L_x_210:
[----:B------:R-:W-:Y:S05]  /*15630*/  BSYNC B1 ;  /* 0x0000000000017941 */ /* 0x000fea0003800000 */
.L_x_209:
        /* <DEDUP_REMOVED lines=12> */
.L_x_212:
[----:B------:R-:W-:Y:S05]  /*15700*/  BSYNC B1 ;  /* 0x0000000000017941 */ /* 0x000fea0003800000 */
.L_x_211:
        /* <DEDUP_REMOVED lines=12> */
.L_x_214:
[----:B------:R-:W-:Y:S05]  /*157d0*/  BSYNC B1 ;  /* 0x0000000000017941 */ /* 0x000fea0003800000 */
.L_x_213:
        /* <DEDUP_REMOVED lines=12> */
.L_x_216:
[----:B------:R-:W-:Y:S05]  /*158a0*/  BSYNC B1 ;  /* 0x0000000000017941 */ /* 0x000fea0003800000 */
.L_x_215:
        /* <DEDUP_REMOVED lines=12> */
.L_x_218:
[----:B------:R-:W-:Y:S05]  /*15970*/  BSYNC B1 ;  /* 0x0000000000017941 */ /* 0x000fea0003800000 */
.L_x_217:
        /* <DEDUP_REMOVED lines=12> */
.L_x_220:
[----:B------:R-:W-:Y:S05]  /*15a40*/  BSYNC B1 ;  /* 0x0000000000017941 */ /* 0x000fea0003800000 */
.L_x_219:
        /* <DEDUP_REMOVED lines=12> */
.L_x_222:
[----:B------:R-:W-:Y:S05]  /*15b10*/  BSYNC B1 ;  /* 0x0000000000017941 */ /* 0x000fea0003800000 */
.L_x_221:
        /* <DEDUP_REMOVED lines=12> */
.L_x_224:
[----:B------:R-:W-:Y:S05]  /*15be0*/  BSYNC B1 ;  /* 0x0000000000017941 */ /* 0x000fea0003800000 */
.L_x_223:
        /* <DEDUP_REMOVED lines=12> */
.L_x_226:
[----:B------:R-:W-:Y:S05]  /*15cb0*/  BSYNC B1 ;  /* 0x0000000000017941 */ /* 0x000fea0003800000 */
.L_x_225:
        /* <DEDUP_REMOVED lines=12> */
.L_x_228:
[----:B------:R-:W-:Y:S05]  /*15d80*/  BSYNC B1 ;  /* 0x0000000000017941 */ /* 0x000fea0003800000 */
.L_x_227:
        /* <DEDUP_REMOVED lines=12> */
.L_x_230:
[----:B------:R-:W-:Y:S05]  /*15e50*/  BSYNC B1 ;  /* 0x0000000000017941 */ /* 0x000fea0003800000 */
.L_x_229:
        /* <DEDUP_REMOVED lines=12> */
.L_x_232:
[----:B------:R-:W-:Y:S05]  /*15f20*/  BSYNC B1 ;  /* 0x0000000000017941 */ /* 0x000fea0003800000 */
.L_x_231:
        /* <DEDUP_REMOVED lines=12> */
.L_x_234:
[----:B------:R-:W-:Y:S05]  /*15ff0*/  BSYNC B1 ;  /* 0x0000000000017941 */ /* 0x000fea0003800000 */
.L_x_233:
        /* <DEDUP_REMOVED lines=12> */
.L_x_236:
[----:B------:R-:W-:Y:S05]  /*160c0*/  BSYNC B1 ;  /* 0x0000000000017941 */ /* 0x000fea0003800000 */
.L_x_235:
        /* <DEDUP_REMOVED lines=12> */
.L_x_238:
[----:B------:R-:W-:Y:S05]  /*16190*/  BSYNC B1 ;  /* 0x0000000000017941 */ /* 0x000fea0003800000 */
.L_x_237:
        /* <DEDUP_REMOVED lines=12> */
.L_x_240:
[----:B------:R-:W-:Y:S05]  /*16260*/  BSYNC B1 ;  /* 0x0000000000017941 */ /* 0x000fea0003800000 */
.L_x_239:
        /* <DEDUP_REMOVED lines=12> */
.L_x_242:
[----:B------:R-:W-:Y:S05]  /*16330*/  BSYNC B1 ;  /* 0x0000000000017941 */ /* 0x000fea0003800000 */
.L_x_241:
        /* <DEDUP_REMOVED lines=12> */
.L_x_244:
[----:B------:R-:W-:Y:S05]  /*16400*/  BSYNC B1 ;  /* 0x0000000000017941 */ /* 0x000fea0003800000 */
.L_x_243:
        /* <DEDUP_REMOVED lines=12> */
.L_x_246:
[----:B------:R-:W-:Y:S05]  /*164d0*/  BSYNC B1 ;  /* 0x0000000000017941 */ /* 0x000fea0003800000 */
.L_x_245:
        /* <DEDUP_REMOVED lines=12> */
.L_x_248:
[----:B------:R-:W-:Y:S05]  /*165a0*/  BSYNC B1 ;  /* 0x0000000000017941 */ /* 0x000fea0003800000 */
.L_x_247:
[----:B0-----:R-:W2:Y:S01]  /*165b0*/  LDL.LU R5, [R1+0x200] ;  /* 0x0002000001057983 */ /* 0x001ea20000300800 */
[----:B-----5:R-:W-:Y:S01]  /*165c0*/  LOP3.LUT R4, R4, 0xff, RZ, 0xc0, !PT ;  /* 0x000000ff04047812 */ /* 0x020fe200078ec0ff */
[----:B------:R-:W-:Y:S01]  /*165d0*/  BSSY B1, `(.L_x_249) ;  /* 0x000000b000017945 */ /* 0x000fe20003800000 */
[----:B------:R-:W-:Y:S02]  /*165e0*/  ISETP.LT.OR P3, PT, R0, 0xd9, !P0 ;  /* 0x000000d90000780c */ /* 0x000fe40004761670 */
[----:B------:R-:W-:-:S05]  /*165f0*/  F2FP.F16.E5M2.UNPACK_B R4, R4 ;  /* 0x00000004ff04723e */ /* 0x000fca00020004ff */
[----:B------:R-:W-:-:S05]  /*16600*/  HADD2.F32 R4, -RZ, R4.H0_H0 ;  /* 0x20000004ff047230 */ /* 0x000fca0000004100 */
[----:B------:R-:W-:-:S04]  /*16610*/  FMUL R4, R4, UR22 ;  /* 0x0000001604047c20 */ /* 0x000fc80008400000 */
[----:B--2---:R-:W-:-:S05]  /*16620*/  FFMA R4, R5, UR15, R4 ;  /* 0x0000000f05047c23 */ /* 0x004fca0008000004 */
[----:B------:R-:W-:Y:S02]  /*16630*/  F2FP.SATFINITE.E5M2.F32.PACK_AB_MERGE_C R5, RZ, R4, RZ ;  /* 0x00000004ff05723e */ /* 0x000fe400048060ff */
[----:B------:R-:W-:-:S03]  /*16640*/  PRMT R4, RZ, 0x7610, R4 ;  /* 0x00007610ff047816 */ /* 0x000fc60000000004 */
[----:B------:R0:W-:Y:S01]  /*16650*/  @!P2 STG.E.U8 desc[UR20][R26.64+0xd1], R5 ;  /* 0x0000d1051a00a986 */ /* 0x0001e2000c101114 */
[----:B------:R-:W-:Y:S05]  /*16660*/  @P3 BRA `(.L_x_250) ;  /* 0x0000000000043947 */ /* 0x000fea0003800000 */
[----:B------:R2:W5:Y:S02]  /*16670*/  LDG.E.U8 R4, desc[UR20][R32.64+0xd8] ;  /* 0x0000d81420047981 */ /* 0x000564000c1e1100 */
.L_x_250:
[----:B------:R-:W-:Y:S05]  /*16680*/  BSYNC B1 ;  /* 0x0000000000017941 */ /* 0x000fea0003800000 */
.L_x_249:
[----:B0-----:R-:W3:Y:S01]  /*16690*/  LDL.LU R5, [R1+0x204] ;  /* 0x0002040001057983 */ /* 0x001ee20000300800 */
[----:B-----5:R-:W-:Y:S01]  /*166a0*/  LOP3.LUT R4, R4, 0xff, RZ, 0xc0, !PT ;  /* 0x000000ff04047812 */ /* 0x020fe200078ec0ff */
[----:B------:R-:W-:Y:S01]  /*166b0*/  BSSY B1, `(.L_x_251) ;  /* 0x000000b000017945 */ /* 0x000fe20003800000 */
[----:B------:R-:W-:Y:S02]  /*166c0*/  ISETP.LT.OR P2, PT, R0, 0xda, !P0 ;  /* 0x000000da0000780c */ /* 0x000fe40004741670 */
[----:B------:R-:W-:-:S05]  /*166d0*/  F2FP.F16.E5M2.UNPACK_B R4, R4 ;  /* 0x00000004ff04723e */ /* 0x000fca00020004ff */
[----:B------:R-:W-:-:S05]  /*166e0*/  HADD2.F32 R4, -RZ, R4.H0_H0 ;  /* 0x20000004ff047230 */ /* 0x000fca0000004100 */
[----:B------:R-:W-:-:S04]  /*166f0*/  FMUL R4, R4, UR22 ;  /* 0x0000001604047c20 */ /* 0x000fc80008400000 */
[----:B---3--:R-:W-:-:S05]  /*16700*/  FFMA R4, R5, UR15, R4 ;  /* 0x0000000f05047c23 */ /* 0x008fca0008000004 */
[----:B------:R-:W-:Y:S02]  /*16710*/  F2FP.SATFINITE.E5M2.F32.PACK_AB_MERGE_C R5, RZ, R4, RZ ;  /* 0x00000004ff05723e */ /* 0x000fe400048060ff */
[----:B------:R-:W-:-:S03]  /*16720*/  PRMT R4, RZ, 0x7610, R4 ;  /* 0x00007610ff047816 */ /* 0x000fc60000000004 */
[----:B------:R0:W-:Y:S01]  /*16730*/  @!P3 STG.E.U8 desc[UR20][R24.64+0xd8], R5 ;  /* 0x0000d8051800b986 */ /* 0x0001e2000c101114 */
[----:B------:R-:W-:Y:S05]  /*16740*/  @P2 BRA `(.L_x_252) ;  /* 0x0000000000042947 */ /* 0x000fea0003800000 */
[----:B------:R3:W5:Y:S02]  /*16750*/  LDG.E.U8 R4, desc[UR20][R32.64+0xd9] ;  /* 0x0000d91420047981 */ /* 0x000764000c1e1100 */
.L_x_252:
[----:B------:R-:W-:Y:S05]  /*16760*/  BSYNC B1 ;  /* 0x0000000000017941 */ /* 0x000fea0003800000 */
.L_x_251:
        /* <DEDUP_REMOVED lines=13> */
.L_x_254:
[----:B------:R-:W-:Y:S05]  /*16840*/  BSYNC B1 ;  /* 0x0000000000017941 */ /* 0x000fea0003800000 */
.L_x_253:
        /* <DEDUP_REMOVED lines=13> */
.L_x_256:
[----:B------:R-:W-:Y:S05]  /*16920*/  BSYNC B1 ;  /* 0x0000000000017941 */ /* 0x000fea0003800000 */
.L_x_255:
        /* <DEDUP_REMOVED lines=13> */
.L_x_258:
[----:B------:R-:W-:Y:S05]  /*16a00*/  BSYNC B1 ;  /* 0x0000000000017941 */ /* 0x000fea0003800000 */
.L_x_257:
        /* <DEDUP_REMOVED lines=13> */
.L_x_260:
[----:B------:R-:W-:Y:S05]  /*16ae0*/  BSYNC B1 ;  /* 0x0000000000017941 */ /* 0x000fea0003800000 */
.L_x_259:
        /* <DEDUP_REMOVED lines=13> */
.L_x_262:
[----:B------:R-:W-:Y:S05]  /*16bc0*/  BSYNC B1 ;  /* 0x0000000000017941 */ /* 0x000fea0003800000 */
.L_x_261:
        /* <DEDUP_REMOVED lines=13> */
.L_x_264:
[----:B------:R-:W-:Y:S05]  /*16ca0*/  BSYNC B1 ;  /* 0x0000000000017941 */ /* 0x000fea0003800000 */
.L_x_263:
        /* <DEDUP_REMOVED lines=13> */
.L_x_266:
[----:B------:R-:W-:Y:S05]  /*16d80*/  BSYNC B1 ;  /* 0x0000000000017941 */ /* 0x000fea0003800000 */
.L_x_265:
        /* <DEDUP_REMOVED lines=13> */
.L_x_268:
[----:B------:R-:W-:Y:S05]  /*16e60*/  BSYNC B1 ;  /* 0x0000000000017941 */ /* 0x000fea0003800000 */
.L_x_267:
        /* <DEDUP_REMOVED lines=13> */
.L_x_270:
[----:B------:R-:W-:Y:S05]  /*16f40*/  BSYNC B1 ;  /* 0x0000000000017941 */ /* 0x000fea0003800000 */
.L_x_269:
        /* <DEDUP_REMOVED lines=13> */
.L_x_272:
[----:B------:R-:W-:Y:S05]  /*17020*/  BSYNC B1 ;  /* 0x0000000000017941 */ /* 0x000fea0003800000 */
.L_x_271:
        /* <DEDUP_REMOVED lines=13> */
.L_x_274:
[----:B------:R-:W-:Y:S05]  /*17100*/  BSYNC B1 ;  /* 0x0000000000017941 */ /* 0x000fea0003800000 */
.L_x_273:
        /* <DEDUP_REMOVED lines=13> */
.L_x_276:
[----:B------:R-:W-:Y:S05]  /*171e0*/  BSYNC B1 ;  /* 0x0000000000017941 */ /* 0x000fea0003800000 */
.L_x_275:
        /* <DEDUP_REMOVED lines=13> */
.L_x_278:
[----:B------:R-:W-:Y:S05]  /*172c0*/  BSYNC B1 ;  /* 0x0000000000017941 */ /* 0x000fea0003800000 */
.L_x_277:
        /* <DEDUP_REMOVED lines=13> */
.L_x_280:
[----:B------:R-:W-:Y:S05]  /*173a0*/  BSYNC B1 ;  /* 0x0000000000017941 */ /* 0x000fea0003800000 */
.L_x_279:
        /* <DEDUP_REMOVED lines=13> */
.L_x_282:
[----:B------:R-:W-:Y:S05]  /*17480*/  BSYNC B1 ;  /* 0x0000000000017941 */ /* 0x000fea0003800000 */
.L_x_281:
        /* <DEDUP_REMOVED lines=13> */
.L_x_284:
[----:B------:R-:W-:Y:S05]  /*17560*/  BSYNC B1 ;  /* 0x0000000000017941 */ /* 0x000fea0003800000 */
.L_x_283:
        /* <DEDUP_REMOVED lines=13> */
.L_x_286:
[----:B------:R-:W-:Y:S05]  /*17640*/  BSYNC B1 ;  /* 0x0000000000017941 */ /* 0x000fea0003800000 */
.L_x_285:
        /* <DEDUP_REMOVED lines=13> */
.L_x_288:
[----:B------:R-:W-:Y:S05]  /*17720*/  BSYNC B1 ;  /* 0x0000000000017941 */ /* 0x000fea0003800000 */
.L_x_287:
[----:B------:R-:W2:Y:S01]  /*17730*/  LDL.LU R7, [R1+0x250] ;  /* 0x0002500001077983 */ /* 0x000ea20000300800 */
[----:B-----5:R-:W-:Y:S01]  /*17740*/  LOP3.LUT R4, R4, 0xff, RZ, 0xc0, !PT ;  /* 0x000000ff04047812 */ /* 0x020fe200078ec0ff */
[----:B------:R-:W-:Y:S01]  /*17750*/  BSSY B1, `(.L_x_289) ;  /* 0x0000013000017945 */ /* 0x000fe20003800000 */
[----:B0-----:R-:W-:Y:S02]  /*17760*/  IADD3 R5, P0, R35, 0x80, RZ ;  /* 0x0000008023057810 */ /* 0x001fe40007f1e0ff */
[----:B------:R-:W-:-:S03]  /*17770*/  F2FP.F16.E5M2.UNPACK_B R4, R4 ;  /* 0x00000004ff04723e */ /* 0x000fc600020004ff */
[----:B--234-:R-:W-:Y:S01]  /*17780*/  IMAD.X R2, RZ, RZ, R37, P0 ;  /* 0x000000ffff027224 */ /* 0x01cfe200000e0625 */
[----:B------:R-:W-:Y:S01]  /*17790*/  ISETP.GE.AND P0, PT, R34, 0x81, PT ;  /* 0x000000812200780c */ /* 0x000fe20003f06270 */
[----:B------:R-:W-:Y:S02]  /*177a0*/  HADD2.F32 R4, -RZ, R4.H0_H0 ;  /* 0x20000004ff047230 */ /* 0x000fe40000004100 */
[----:B------:R-:W-:Y:S01]  /*177b0*/  IMAD R6, R2, UR6, RZ ;  /* 0x0000000602067c24 */ /* 0x000fe2000f8e02ff */
[----:B------:R-:W-:Y:S01]  /*177c0*/  ISETP.LT.OR P3, PT, R0, 0x1, !P0 ;  /* 0x000000010000780c */ /* 0x000fe20004761670 */
[----:B------:R-:W-:-:S04]  /*177d0*/  IMAD.WIDE.U32 R2, R5, UR6, R38 ;  /* 0x0000000605027c25 */ /* 0x000fc8000f8e0026 */
[----:B------:R-:W-:Y:S01]  /*177e0*/  FMUL R4, R4, UR22 ;  /* 0x0000001604047c20 */ /* 0x000fe20008400000 */
[----:B------:R-:W-:Y:S01]  /*177f0*/  IMAD R5, R5, UR7, R6 ;  /* 0x0000000705057c24 */ /* 0x000fe2000f8e0206 */
[----:B------:R-:W-:-:S04]  /*17800*/  IADD3 R2, P2, R2, UR10, RZ ;  /* 0x0000000a02027c10 */ /* 0x000fc8000ff5e0ff */
[----:B------:R-:W-:Y:S01]  /*17810*/  IADD3.X R3, R3, UR11, R5, P2, !PT ;  /* 0x0000000b03037c10 */ /* 0x000fe200097fe405 */
[----:B------:R-:W-:-:S05]  /*17820*/  FFMA R4, R7, UR15, R4 ;  /* 0x0000000f07047c23 */ /* 0x000fca0008000004 */
[----:B------:R-:W-:Y:S02]  /*17830*/  F2FP.SATFINITE.E5M2.F32.PACK_AB_MERGE_C R7, RZ, R4, RZ ;  /* 0x00000004ff07723e */ /* 0x000fe400048060ff */
[----:B------:R-:W-:-:S03]  /*17840*/  PRMT R4, RZ, 0x7610, R4 ;  /* 0x00007610ff047816 */ /* 0x000fc60000000004 */
[----:B------:R0:W-:Y:S01]  /*17850*/  @!P1 STG.E.U8 desc[UR20][R26.64+0xf9], R7 ;  /* 0x0000f9071a009986 */ /* 0x0001e2000c101114 */
[----:B------:R-:W-:Y:S05]  /*17860*/  @P3 BRA `(.L_x_290) ;  /* 0x0000000000043947 */ /* 0x000fea0003800000 */
[----:B------:R2:W5:Y:S02]  /*17870*/  LDG.E.U8 R4, desc[UR20][R2.64] ;  /* 0x0000001402047981 */ /* 0x000564000c1e1100 */
.L_x_290:
[----:B------:R-:W-:Y:S05]  /*17880*/  BSYNC B1 ;  /* 0x0000000000017941 */ /* 0x000fea0003800000 */
.L_x_289:
[----:B------:R-:W3:Y:S01]  /*17890*/  LDL.LU R5, [R1+0x254] ;  /* 0x0002540001057983 */ /* 0x000ee20000300800 */
        /* <DEDUP_REMOVED lines=12> */
.L_x_292:
[----:B------:R-:W-:Y:S05]  /*17960*/  BSYNC B1 ;  /* 0x0000000000017941 */ /* 0x000fea0003800000 */
.L_x_291:
[----:B---3--:R-:W3:Y:S01]  /*17970*/  LDL.LU R5, [R1+0x258] ;  /* 0x0002580001057983 */ /* 0x008ee20000300800 */
[----:B-----5:R-:W-:Y:S01]  /*17980*/  LOP3.LUT R4, R4, 0xff, RZ, 0xc0, !PT ;  /* 0x000000ff04047812 */ /* 0x020fe200078ec0ff */
[----:B------:R-:W-:Y:S01]  /*17990*/  BSSY B1, `(.L_x_293) ;  /* 0x0000013000017945 */ /* 0x000fe20003800000 */
[----:B------:R-:W-:Y:S02]  /*179a0*/  IADD3 R35, P1, R35, 0x88, RZ ;  /* 0x0000008823237810 */ /* 0x000fe40007f3e0ff */
[----:B------:R-:W-:Y:S02]  /*179b0*/  F2FP.F16.E5M2.UNPACK_B R4, R4 ;  /* 0x00000004ff04723e */ /* 0x000fe400020004ff */
[----:B------:R-:W-:Y:S01]  /*179c0*/  PRMT R6, RZ, 0x7610, R6 ;  /* 0x00007610ff067816 */ /* 0x000fe20000000006 */
[----:B------:R-:W-:Y:S01]  /*179d0*/  IMAD.X R36, RZ, RZ, R37, P1 ;  /* 0x000000ffff247224 */ /* 0x000fe200008e0625 */
[----:B------:R-:W-:Y:S01]  /*179e0*/  ISETP.GE.AND P1, PT, R34, 0x89, PT ;  /* 0x000000892200780c */ /* 0x000fe20003f26270 */
[----:B------:R-:W-:-:S02]  /*179f0*/  HADD2.F32 R4, -RZ, R4.H0_H0 ;  /* 0x20000004ff047230 */ /* 0x000fc40000004100 */
[----:B------:R-:W-:Y:S01]  /*17a00*/  IMAD R36, R36, UR6, RZ ;  /* 0x0000000624247c24 */ /* 0x000fe2000f8e02ff */
[----:B------:R-:W-:Y:S01]  /*17a10*/  ISETP.LT.OR P5, PT, R0, 0x1, !P1 ;  /* 0x000000010000780c */ /* 0x000fe20004fa1670 */
[----:B------:R-:W-:-:S04]  /*17a20*/  IMAD.WIDE.U32 R38, R35, UR6, R38 ;  /* 0x0000000623267c25 */ /* 0x000fc8000f8e0026 */
[----:B------:R-:W-:Y:S01]  /*17a30*/  FMUL R4, R4, UR22 ;  /* 0x0000001604047c20 */ /* 0x000fe20008400000 */
[----:B------:R-:W-:-:S03]  /*17a40*/  IMAD R35, R35, UR7, R36 ;  /* 0x0000000723237c24 */ /* 0x000fc6000f8e0224 */
[----:B---3--:R-:W-:Y:S01]  /*17a50*/  FFMA R5, R5, UR15, R4 ;  /* 0x0000000f05057c23 */ /* 0x008fe20008000004 */
[----:B------:R-:W-:-:S04]  /*17a60*/  IADD3 R4, P3, R38, UR10, RZ ;  /* 0x0000000a26047c10 */ /* 0x000fc8000ff7e0ff */
[----:B0-----:R-:W-:Y:S02]  /*17a70*/  F2FP.SATFINITE.E5M2.F32.PACK_AB_MERGE_C R7, RZ, R5, RZ ;  /* 0x00000005ff07723e */ /* 0x001fe400048060ff */
[----:B------:R-:W-:-:S03]  /*17a80*/  IADD3.X R5, R39, UR11, R35, P3, !PT ;  /* 0x0000000b27057c10 */ /* 0x000fc60009ffe423 */
[----:B------:R0:W-:Y:S01]  /*17a90*/  @!P2 STG.E.U8 desc[UR20][R30.64+0x1], R7 ;  /* 0x000001071e00a986 */ /* 0x0001e2000c101114 */
[----:B------:R-:W-:Y:S05]  /*17aa0*/  @P5 BRA `(.L_x_294) ;  /* 0x0000000000045947 */ /* 0x000fea0003800000 */
[----:B------:R3:W5:Y:S02]  /*17ab0*/  LDG.E.U8 R6, desc[UR20][R4.64] ;  /* 0x0000001404067981 */ /* 0x000764000c1e1100 */
.L_x_294:
[----:B------:R-:W-:Y:S05]  /*17ac0*/  BSYNC B1 ;  /* 0x0000000000017941 */ /* 0x000fea0003800000 */
.L_x_293:
        /* <DEDUP_REMOVED lines=13> */
.L_x_296:
[----:B------:R-:W-:Y:S05]  /*17ba0*/  BSYNC B1 ;  /* 0x0000000000017941 */ /* 0x000fea0003800000 */
.L_x_295:
        /* <DEDUP_REMOVED lines=13> */
.L_x_298:
[----:B------:R-:W-:Y:S05]  /*17c80*/  BSYNC B1 ;  /* 0x0000000000017941 */ /* 0x000fea0003800000 */
.L_x_297:
        /* <DEDUP_REMOVED lines=13> */
.L_x_300:
[----:B------:R-:W-:Y:S05]  /*17d60*/  BSYNC B1 ;  /* 0x0000000000017941 */ /* 0x000fea0003800000 */
.L_x_299:
        /* <DEDUP_REMOVED lines=13> */
.L_x_302:
[----:B------:R-:W-:Y:S05]  /*17e40*/  BSYNC B1 ;  /* 0x0000000000017941 */ /* 0x000fea0003800000 */
.L_x_301:
        /* <DEDUP_REMOVED lines=13> */
.L_x_304:
[----:B------:R-:W-:Y:S05]  /*17f20*/  BSYNC B1 ;  /* 0x0000000000017941 */ /* 0x000fea0003800000 */
.L_x_303:
        /* <DEDUP_REMOVED lines=13> */
.L_x_306:
[----:B------:R-:W-:Y:S05]  /*18000*/  BSYNC B1 ;  /* 0x0000000000017941 */ /* 0x000fea0003800000 */
.L_x_305:
        /* <DEDUP_REMOVED lines=13> */
.L_x_308:
[----:B------:R-:W-:Y:S05]  /*180e0*/  BSYNC B1 ;  /* 0x0000000000017941 */ /* 0x000fea0003800000 */
.L_x_307:
        /* <DEDUP_REMOVED lines=13> */
.L_x_310:
[----:B------:R-:W-:Y:S05]  /*181c0*/  BSYNC B1 ;  /* 0x0000000000017941 */ /* 0x000fea0003800000 */
.L_x_309:
        /* <DEDUP_REMOVED lines=13> */
.L_x_312:
[----:B------:R-:W-:Y:S05]  /*182a0*/  BSYNC B1 ;  /* 0x0000000000017941 */ /* 0x000fea0003800000 */
.L_x_311:
        /* <DEDUP_REMOVED lines=13> */
.L_x_314:
[----:B------:R-:W-:Y:S05]  /*18380*/  BSYNC B1 ;  /* 0x0000000000017941 */ /* 0x000fea0003800000 */
.L_x_313:
        /* <DEDUP_REMOVED lines=13> */
.L_x_316:
[----:B------:R-:W-:Y:S05]  /*18460*/  BSYNC B1 ;  /* 0x0000000000017941 */ /* 0x000fea0003800000 */
.L_x_315:
        /* <DEDUP_REMOVED lines=13> */
.L_x_318:
[----:B------:R-:W-:Y:S05]  /*18540*/  BSYNC B1 ;  /* 0x0000000000017941 */ /* 0x000fea0003800000 */
.L_x_317:
        /* <DEDUP_REMOVED lines=13> */
.L_x_320:
[----:B------:R-:W-:Y:S05]  /*18620*/  BSYNC B1 ;  /* 0x0000000000017941 */ /* 0x000fea0003800000 */
.L_x_319:
        /* <DEDUP_REMOVED lines=13> */
.L_x_322:
[----:B------:R-:W-:Y:S05]  /*18700*/  BSYNC B1 ;  /* 0x0000000000017941 */ /* 0x000fea0003800000 */
.L_x_321:
        /* <DEDUP_REMOVED lines=13> */
.L_x_324:
[----:B------:R-:W-:Y:S05]  /*187e0*/  BSYNC B1 ;  /* 0x0000000000017941 */ /* 0x000fea0003800000 */
.L_x_323:
        /* <DEDUP_REMOVED lines=13> */
.L_x_326:
[----:B------:R-:W-:Y:S05]  /*188c0*/  BSYNC B1 ;  /* 0x0000000000017941 */ /* 0x000fea0003800000 */
.L_x_325:
        /* <DEDUP_REMOVED lines=13> */
.L_x_328:
[----:B------:R-:W-:Y:S05]  /*189a0*/  BSYNC B1 ;  /* 0x0000000000017941 */ /* 0x000fea0003800000 */
.L_x_327:
        /* <DEDUP_REMOVED lines=13> */
.L_x_330:
[----:B------:R-:W-:Y:S05]  /*18a80*/  BSYNC B1 ;  /* 0x0000000000017941 */ /* 0x000fea0003800000 */
.L_x_329:
        /* <DEDUP_REMOVED lines=13> */
.L_x_332:
[----:B------:R-:W-:Y:S05]  /*18b60*/  BSYNC B1 ;  /* 0x0000000000017941 */ /* 0x000fea0003800000 */
.L_x_331:
        /* <DEDUP_REMOVED lines=13> */
.L_x_334:
[----:B------:R-:W-:Y:S05]  /*18c40*/  BSYNC B1 ;  /* 0x0000000000017941 */ /* 0x000fea0003800000 */
.L_x_333:
        /* <DEDUP_REMOVED lines=13> */
.L_x_336:
[----:B------:R-:W-:Y:S05]  /*18d20*/  BSYNC B1 ;  /* 0x0000000000017941 */ /* 0x000fea0003800000 */
.L_x_335:
        /* <DEDUP_REMOVED lines=13> */
.L_x_338:
[----:B------:R-:W-:Y:S05]  /*18e00*/  BSYNC B1 ;  /* 0x0000000000017941 */ /* 0x000fea0003800000 */
.L_x_337:
        /* <DEDUP_REMOVED lines=13> */
.L_x_340:
[----:B------:R-:W-:Y:S05]  /*18ee0*/  BSYNC B1 ;  /* 0x0000000000017941 */ /* 0x000fea0003800000 */
.L_x_339:
        /* <DEDUP_REMOVED lines=13> */
.L_x_342:
[----:B------:R-:W-:Y:S05]  /*18fc0*/  BSYNC B1 ;  /* 0x0000000000017941 */ /* 0x000fea0003800000 */
.L_x_341:
        /* <DEDUP_REMOVED lines=13> */
.L_x_344:
[----:B------:R-:W-:Y:S05]  /*190a0*/  BSYNC B1 ;  /* 0x0000000000017941 */ /* 0x000fea0003800000 */
.L_x_343:
        /* <DEDUP_REMOVED lines=13> */
.L_x_346:
[----:B------:R-:W-:Y:S05]  /*19180*/  BSYNC B1 ;  /* 0x0000000000017941 */ /* 0x000fea0003800000 */
.L_x_345:
        /* <DEDUP_REMOVED lines=13> */
.L_x_348:
[----:B------:R-:W-:Y:S05]  /*19260*/  BSYNC B1 ;  /* 0x0000000000017941 */ /* 0x000fea0003800000 */
.L_x_347:
        /* <DEDUP_REMOVED lines=13> */
.L_x_350:
[----:B------:R-:W-:Y:S05]  /*19340*/  BSYNC B1 ;  /* 0x0000000000017941 */ /* 0x000fea0003800000 */
.L_x_349:
        /* <DEDUP_REMOVED lines=13> */
.L_x_352:
[----:B------:R-:W-:Y:S05]  /*19420*/  BSYNC B1 ;  /* 0x0000000000017941 */ /* 0x000fea0003800000 */
.L_x_351:
        /* <DEDUP_REMOVED lines=13> */
.L_x_354:
[----:B------:R-:W-:Y:S05]  /*19500*/  BSYNC B1 ;  /* 0x0000000000017941 */ /* 0x000fea0003800000 */
.L_x_353:
        /* <DEDUP_REMOVED lines=13> */
.L_x_356:
[----:B------:R-:W-:Y:S05]  /*195e0*/  BSYNC B1 ;  /* 0x0000000000017941 */ /* 0x000fea0003800000 */
.L_x_355:
        /* <DEDUP_REMOVED lines=13> */
.L_x_358:
[----:B------:R-:W-:Y:S05]  /*196c0*/  BSYNC B1 ;  /* 0x0000000000017941 */ /* 0x000fea0003800000 */
.L_x_357:
        /* <DEDUP_REMOVED lines=13> */
.L_x_360:
[----:B------:R-:W-:Y:S05]  /*197a0*/  BSYNC B1 ;  /* 0x0000000000017941 */ /* 0x000fea0003800000 */
.L_x_359:
        /* <DEDUP_REMOVED lines=13> */
.L_x_362:
[----:B------:R-:W-:Y:S05]  /*19880*/  BSYNC B1 ;  /* 0x0000000000017941 */ /* 0x000fea0003800000 */
.L_x_361:
        /* <DEDUP_REMOVED lines=13> */
.L_x_364:
[----:B------:R-:W-:Y:S05]  /*19960*/  BSYNC B1 ;  /* 0x0000000000017941 */ /* 0x000fea0003800000 */
.L_x_363:
        /* <DEDUP_REMOVED lines=13> */
.L_x_366:
[----:B------:R-:W-:Y:S05]  /*19a40*/  BSYNC B1 ;  /* 0x0000000000017941 */ /* 0x000fea0003800000 */
.L_x_365:
        /* <DEDUP_REMOVED lines=13> */
.L_x_368:
[----:B------:R-:W-:Y:S05]  /*19b20*/  BSYNC B1 ;  /* 0x0000000000017941 */ /* 0x000fea0003800000 */
.L_x_367:
        /* <DEDUP_REMOVED lines=13> */
.L_x_370:
[----:B------:R-:W-:Y:S05]  /*19c00*/  BSYNC B1 ;  /* 0x0000000000017941 */ /* 0x000fea0003800000 */
.L_x_369:
        /* <DEDUP_REMOVED lines=13> */
.L_x_372:
[----:B------:R-:W-:Y:S05]  /*19ce0*/  BSYNC B1 ;  /* 0x0000000000017941 */ /* 0x000fea0003800000 */
.L_x_371:
        /* <DEDUP_REMOVED lines=13> */
.L_x_374:
[----:B------:R-:W-:Y:S05]  /*19dc0*/  BSYNC B1 ;  /* 0x0000000000017941 */ /* 0x000fea0003800000 */
.L_x_373:
        /* <DEDUP_REMOVED lines=13> */
.L_x_376:
[----:B------:R-:W-:Y:S05]  /*19ea0*/  BSYNC B1 ;  /* 0x0000000000017941 */ /* 0x000fea0003800000 */
.L_x_375:
        /* <DEDUP_REMOVED lines=13> */
.L_x_378:
[----:B------:R-:W-:Y:S05]  /*19f80*/  BSYNC B1 ;  /* 0x0000000000017941 */ /* 0x000fea0003800000 */
.L_x_377:
        /* <DEDUP_REMOVED lines=13> */
.L_x_380:
[----:B------:R-:W-:Y:S05]  /*1a060*/  BSYNC B1 ;  /* 0x0000000000017941 */ /* 0x000fea0003800000 */
.L_x_379:
        /* <DEDUP_REMOVED lines=13> */
.L_x_382:
[----:B------:R-:W-:Y:S05]  /*1a140*/  BSYNC B1 ;  /* 0x0000000000017941 */ /* 0x000fea0003800000 */
.L_x_381:
        /* <DEDUP_REMOVED lines=13> */
.L_x_384:
[----:B------:R-:W-:Y:S05]  /*1a220*/  BSYNC B1 ;  /* 0x0000000000017941 */ /* 0x000fea0003800000 */
.L_x_383:
        /* <DEDUP_REMOVED lines=13> */
.L_x_386:
[----:B------:R-:W-:Y:S05]  /*1a300*/  BSYNC B1 ;  /* 0x0000000000017941 */ /* 0x000fea0003800000 */
.L_x_385:
        /* <DEDUP_REMOVED lines=13> */
.L_x_388:
[----:B------:R-:W-:Y:S05]  /*1a3e0*/  BSYNC B1 ;  /* 0x0000000000017941 */ /* 0x000fea0003800000 */
.L_x_387:
        /* <DEDUP_REMOVED lines=13> */
.L_x_390:
[----:B------:R-:W-:Y:S05]  /*1a4c0*/  BSYNC B1 ;  /* 0x0000000000017941 */ /* 0x000fea0003800000 */
.L_x_389:
        /* <DEDUP_REMOVED lines=13> */
.L_x_392:
[----:B------:R-:W-:Y:S05]  /*1a5a0*/  BSYNC B1 ;  /* 0x0000000000017941 */ /* 0x000fea0003800000 */
.L_x_391:
        /* <DEDUP_REMOVED lines=13> */
.L_x_394:
[----:B------:R-:W-:Y:S05]  /*1a680*/  BSYNC B1 ;  /* 0x0000000000017941 */ /* 0x000fea0003800000 */
.L_x_393:
        /* <DEDUP_REMOVED lines=13> */
.L_x_396:
[----:B------:R-:W-:Y:S05]  /*1a760*/  BSYNC B1 ;  /* 0x0000000000017941 */ /* 0x000fea0003800000 */
.L_x_395:
        /* <DEDUP_REMOVED lines=13> */
.L_x_398:
[----:B------:R-:W-:Y:S05]  /*1a840*/  BSYNC B1 ;  /* 0x0000000000017941 */ /* 0x000fea0003800000 */
.L_x_397:
        /* <DEDUP_REMOVED lines=13> */
.L_x_400:
[----:B------:R-:W-:Y:S05]  /*1a920*/  BSYNC B1 ;  /* 0x0000000000017941 */ /* 0x000fea0003800000 */
.L_x_399:
        /* <DEDUP_REMOVED lines=13> */
.L_x_402:
[----:B------:R-:W-:Y:S05]  /*1aa00*/  BSYNC B1 ;  /* 0x0000000000017941 */ /* 0x000fea0003800000 */
.L_x_401:
        /* <DEDUP_REMOVED lines=13> */
.L_x_404:
[----:B------:R-:W-:Y:S05]  /*1aae0*/  BSYNC B1 ;  /* 0x0000000000017941 */ /* 0x000fea0003800000 */
.L_x_403:
        /* <DEDUP_REMOVED lines=13> */
.L_x_406:
[----:B------:R-:W-:Y:S05]  /*1abc0*/  BSYNC B1 ;  /* 0x0000000000017941 */ /* 0x000fea0003800000 */
.L_x_405:
        /* <DEDUP_REMOVED lines=13> */
.L_x_408:
[----:B------:R-:W-:Y:S05]  /*1aca0*/  BSYNC B1 ;  /* 0x0000000000017941 */ /* 0x000fea0003800000 */
.L_x_407:
        /* <DEDUP_REMOVED lines=13> */
.L_x_410:
[----:B------:R-:W-:Y:S05]  /*1ad80*/  BSYNC B1 ;  /* 0x0000000000017941 */ /* 0x000fea0003800000 */
.L_x_409:
        /* <DEDUP_REMOVED lines=13> */
.L_x_412:
[----:B------:R-:W-:Y:S05]  /*1ae60*/  BSYNC B1 ;  /* 0x0000000000017941 */ /* 0x000fea0003800000 */
.L_x_411:
        /* <DEDUP_REMOVED lines=13> */
.L_x_414:
[----:B------:R-:W-:Y:S05]  /*1af40*/  BSYNC B1 ;  /* 0x0000000000017941 */ /* 0x000fea0003800000 */
.L_x_413:
        /* <DEDUP_REMOVED lines=13> */
.L_x_416:
[----:B------:R-:W-:Y:S05]  /*1b020*/  BSYNC B1 ;  /* 0x0000000000017941 */ /* 0x000fea0003800000 */
.L_x_415:
        /* <DEDUP_REMOVED lines=13> */
.L_x_418:
[----:B------:R-:W-:Y:S05]  /*1b100*/  BSYNC B1 ;  /* 0x0000000000017941 */ /* 0x000fea0003800000 */
.L_x_417:
        /* <DEDUP_REMOVED lines=13> */
.L_x_420:
[----:B------:R-:W-:Y:S05]  /*1b1e0*/  BSYNC B1 ;  /* 0x0000000000017941 */ /* 0x000fea0003800000 */
.L_x_419:
        /* <DEDUP_REMOVED lines=13> */
.L_x_422:
[----:B------:R-:W-:Y:S05]  /*1b2c0*/  BSYNC B1 ;  /* 0x0000000000017941 */ /* 0x000fea0003800000 */
.L_x_421:
        /* <DEDUP_REMOVED lines=13> */
.L_x_424:
[----:B------:R-:W-:Y:S05]  /*1b3a0*/  BSYNC B1 ;  /* 0x0000000000017941 */ /* 0x000fea0003800000 */
.L_x_423:
        /* <DEDUP_REMOVED lines=13> */
.L_x_426:
[----:B------:R-:W-:Y:S05]  /*1b480*/  BSYNC B1 ;  /* 0x0000000000017941 */ /* 0x000fea0003800000 */
.L_x_425:
        /* <DEDUP_REMOVED lines=13> */
.L_x_428:
[----:B------:R-:W-:Y:S05]  /*1b560*/  BSYNC B1 ;  /* 0x0000000000017941 */ /* 0x000fea0003800000 */
.L_x_427:
        /* <DEDUP_REMOVED lines=13> */
.L_x_430:
[----:B------:R-:W-:Y:S05]  /*1b640*/  BSYNC B1 ;  /* 0x0000000000017941 */ /* 0x000fea0003800000 */
.L_x_429:
        /* <DEDUP_REMOVED lines=13> */
.L_x_432:
[----:B------:R-:W-:Y:S05]  /*1b720*/  BSYNC B1 ;  /* 0x0000000000017941 */ /* 0x000fea0003800000 */
.L_x_431:
        /* <DEDUP_REMOVED lines=13> */
.L_x_434:
[----:B------:R-:W-:Y:S05]  /*1b800*/  BSYNC B1 ;  /* 0x0000000000017941 */ /* 0x000fea0003800000 */
.L_x_433:
        /* <DEDUP_REMOVED lines=13> */
.L_x_436:
[----:B------:R-:W-:Y:S05]  /*1b8e0*/  BSYNC B1 ;  /* 0x0000000000017941 */ /* 0x000fea0003800000 */
.L_x_435:
        /* <DEDUP_REMOVED lines=13> */
.L_x_438:
[----:B------:R-:W-:Y:S05]  /*1b9c0*/  BSYNC B1 ;  /* 0x0000000000017941 */ /* 0x000fea0003800000 */
.L_x_437:
        /* <DEDUP_REMOVED lines=13> */
.L_x_440:
[----:B------:R-:W-:Y:S05]  /*1baa0*/  BSYNC B1 ;  /* 0x0000000000017941 */ /* 0x000fea0003800000 */
.L_x_439:
        /* <DEDUP_REMOVED lines=13> */
.L_x_442:
[----:B------:R-:W-:Y:S05]  /*1bb80*/  BSYNC B1 ;  /* 0x0000000000017941 */ /* 0x000fea0003800000 */
.L_x_441:
        /* <DEDUP_REMOVED lines=13> */
.L_x_444:
[----:B------:R-:W-:Y:S05]  /*1bc60*/  BSYNC B1 ;  /* 0x0000000000017941 */ /* 0x000fea0003800000 */
.L_x_443:
        /* <DEDUP_REMOVED lines=13> */
.L_x_446:
[----:B------:R-:W-:Y:S05]  /*1bd40*/  BSYNC B1 ;  /* 0x0000000000017941 */ /* 0x000fea0003800000 */
.L_x_445:
        /* <DEDUP_REMOVED lines=13> */
.L_x_448:
[----:B------:R-:W-:Y:S05]  /*1be20*/  BSYNC B1 ;  /* 0x0000000000017941 */ /* 0x000fea0003800000 */
.L_x_447:
        /* <DEDUP_REMOVED lines=13> */
.L_x_450:
[----:B------:R-:W-:Y:S05]  /*1bf00*/  BSYNC B1 ;  /* 0x0000000000017941 */ /* 0x000fea0003800000 */
.L_x_449:
        /* <DEDUP_REMOVED lines=13> */
.L_x_452:
[----:B------:R-:W-:Y:S05]  /*1bfe0*/  BSYNC B1 ;  /* 0x0000000000017941 */ /* 0x000fea0003800000 */
.L_x_451:
        /* <DEDUP_REMOVED lines=13> */
.L_x_454:
[----:B------:R-:W-:Y:S05]  /*1c0c0*/  BSYNC B1 ;  /* 0x0000000000017941 */ /* 0x000fea0003800000 */
.L_x_453:
        /* <DEDUP_REMOVED lines=13> */
.L_x_456:
[----:B------:R-:W-:Y:S05]  /*1c1a0*/  BSYNC B1 ;  /* 0x0000000000017941 */ /* 0x000fea0003800000 */
.L_x_455:
        /* <DEDUP_REMOVED lines=13> */
.L_x_458:
[----:B------:R-:W-:Y:S05]  /*1c280*/  BSYNC B1 ;  /* 0x0000000000017941 */ /* 0x000fea0003800000 */
.L_x_457:
        /* <DEDUP_REMOVED lines=13> */
.L_x_460:
[----:B------:R-:W-:Y:S05]  /*1c360*/  BSYNC B1 ;  /* 0x0000000000017941 */ /* 0x000fea0003800000 */
.L_x_459:
        /* <DEDUP_REMOVED lines=13> */
.L_x_462:
[----:B------:R-:W-:Y:S05]  /*1c440*/  BSYNC B1 ;  /* 0x0000000000017941 */ /* 0x000fea0003800000 */
.L_x_461:
        /* <DEDUP_REMOVED lines=13> */
.L_x_464:
[----:B------:R-:W-:Y:S05]  /*1c520*/  BSYNC B1 ;  /* 0x0000000000017941 */ /* 0x000fea0003800000 */
.L_x_463:
        /* <DEDUP_REMOVED lines=13> */
.L_x_466:
[----:B------:R-:W-:Y:S05]  /*1c600*/  BSYNC B1 ;  /* 0x0000000000017941 */ /* 0x000fea0003800000 */
.L_x_465:
        /* <DEDUP_REMOVED lines=13> */
.L_x_468:
[----:B------:R-:W-:Y:S05]  /*1c6e0*/  BSYNC B1 ;  /* 0x0000000000017941 */ /* 0x000fea0003800000 */
.L_x_467:
        /* <DEDUP_REMOVED lines=13> */
.L_x_470:
[----:B------:R-:W-:Y:S05]  /*1c7c0*/  BSYNC B1 ;  /* 0x0000000000017941 */ /* 0x000fea0003800000 */
.L_x_469:
        /* <DEDUP_REMOVED lines=13> */
.L_x_472:
[----:B------:R-:W-:Y:S05]  /*1c8a0*/  BSYNC B1 ;  /* 0x0000000000017941 */ /* 0x000fea0003800000 */
.L_x_471:
        /* <DEDUP_REMOVED lines=13> */
.L_x_474:
[----:B------:R-:W-:Y:S05]  /*1c980*/  BSYNC B1 ;  /* 0x0000000000017941 */ /* 0x000fea0003800000 */
.L_x_473:
        /* <DEDUP_REMOVED lines=13> */
.L_x_476:
[----:B------:R-:W-:Y:S05]  /*1ca60*/  BSYNC B1 ;  /* 0x0000000000017941 */ /* 0x000fea0003800000 */
.L_x_475:
        /* <DEDUP_REMOVED lines=13> */
.L_x_478:
[----:B------:R-:W-:Y:S05]  /*1cb40*/  BSYNC B1 ;  /* 0x0000000000017941 */ /* 0x000fea0003800000 */
.L_x_477:
        /* <DEDUP_REMOVED lines=13> */
.L_x_480:
[----:B------:R-:W-:Y:S05]  /*1cc20*/  BSYNC B1 ;  /* 0x0000000000017941 */ /* 0x000fea0003800000 */
.L_x_479:
        /* <DEDUP_REMOVED lines=13> */
.L_x_482:
[----:B------:R-:W-:Y:S05]  /*1cd00*/  BSYNC B1 ;  /* 0x0000000000017941 */ /* 0x000fea0003800000 */
.L_x_481:
        /* <DEDUP_REMOVED lines=13> */
.L_x_484:
[----:B------:R-:W-:Y:S05]  /*1cde0*/  BSYNC B1 ;  /* 0x0000000000017941 */ /* 0x000fea0003800000 */
.L_x_483:
        /* <DEDUP_REMOVED lines=13> */
.L_x_486:
[----:B------:R-:W-:Y:S05]  /*1cec0*/  BSYNC B1 ;  /* 0x0000000000017941 */ /* 0x000fea0003800000 */
.L_x_485:
        /* <DEDUP_REMOVED lines=13> */
.L_x_488:
[----:B------:R-:W-:Y:S05]  /*1cfa0*/  BSYNC B1 ;  /* 0x0000000000017941 */ /* 0x000fea0003800000 */
.L_x_487:
        /* <DEDUP_REMOVED lines=13> */
.L_x_490:
[----:B------:R-:W-:Y:S05]  /*1d080*/  BSYNC B1 ;  /* 0x0000000000017941 */ /* 0x000fea0003800000 */
.L_x_489:
        /* <DEDUP_REMOVED lines=13> */
.L_x_492:
[----:B------:R-:W-:Y:S05]  /*1d160*/  BSYNC B1 ;  /* 0x0000000000017941 */ /* 0x000fea0003800000 */
.L_x_491:
        /* <DEDUP_REMOVED lines=13> */
.L_x_494:
[----:B------:R-:W-:Y:S05]  /*1d240*/  BSYNC B1 ;  /* 0x0000000000017941 */ /* 0x000fea0003800000 */
.L_x_493:
        /* <DEDUP_REMOVED lines=13> */
.L_x_496:
[----:B------:R-:W-:Y:S05]  /*1d320*/  BSYNC B1 ;  /* 0x0000000000017941 */ /* 0x000fea0003800000 */
.L_x_495:
        /* <DEDUP_REMOVED lines=13> */
.L_x_498:
[----:B------:R-:W-:Y:S05]  /*1d400*/  BSYNC B1 ;  /* 0x0000000000017941 */ /* 0x000fea0003800000 */
.L_x_497:
        /* <DEDUP_REMOVED lines=13> */
.L_x_500:
[----:B------:R-:W-:Y:S05]  /*1d4e0*/  BSYNC B1 ;  /* 0x0000000000017941 */ /* 0x000fea0003800000 */
.L_x_499:
        /* <DEDUP_REMOVED lines=13> */
.L_x_502:
[----:B------:R-:W-:Y:S05]  /*1d5c0*/  BSYNC B1 ;  /* 0x0000000000017941 */ /* 0x000fea0003800000 */
.L_x_501:
        /* <DEDUP_REMOVED lines=13> */
.L_x_504:
[----:B------:R-:W-:Y:S05]  /*1d6a0*/  BSYNC B1 ;  /* 0x0000000000017941 */ /* 0x000fea0003800000 */
.L_x_503:
        /* <DEDUP_REMOVED lines=13> */
.L_x_506:
[----:B------:R-:W-:Y:S05]  /*1d780*/  BSYNC B1 ;  /* 0x0000000000017941 */ /* 0x000fea0003800000 */
.L_x_505:
        /* <DEDUP_REMOVED lines=13> */
.L_x_508:
[----:B------:R-:W-:Y:S05]  /*1d860*/  BSYNC B1 ;  /* 0x0000000000017941 */ /* 0x000fea0003800000 */
.L_x_507:
        /* <DEDUP_REMOVED lines=13> */
.L_x_510:
[----:B------:R-:W-:Y:S05]  /*1d940*/  BSYNC B1 ;  /* 0x0000000000017941 */ /* 0x000fea0003800000 */
.L_x_509:
        /* <DEDUP_REMOVED lines=13> */
.L_x_512:
[----:B------:R-:W-:Y:S05]  /*1da20*/  BSYNC B1 ;  /* 0x0000000000017941 */ /* 0x000fea0003800000 */
.L_x_511:
        /* <DEDUP_REMOVED lines=13> */
.L_x_514:
[----:B------:R-:W-:Y:S05]  /*1db00*/  BSYNC B1 ;  /* 0x0000000000017941 */ /* 0x000fea0003800000 */
.L_x_513:
        /* <DEDUP_REMOVED lines=13> */
.L_x_516:
[----:B------:R-:W-:Y:S05]  /*1dbe0*/  BSYNC B1 ;  /* 0x0000000000017941 */ /* 0x000fea0003800000 */
.L_x_515:
        /* <DEDUP_REMOVED lines=13> */
.L_x_518:
[----:B------:R-:W-:Y:S05]  /*1dcc0*/  BSYNC B1 ;  /* 0x0000000000017941 */ /* 0x000fea0003800000 */
.L_x_517:
        /* <DEDUP_REMOVED lines=13> */
.L_x_520:
[----:B------:R-:W-:Y:S05]  /*1dda0*/  BSYNC B1 ;  /* 0x0000000000017941 */ /* 0x000fea0003800000 */
.L_x_519:
        /* <DEDUP_REMOVED lines=13> */
.L_x_522:
[----:B------:R-:W-:Y:S05]  /*1de80*/  BSYNC B1 ;  /* 0x0000000000017941 */ /* 0x000fea0003800000 */
.L_x_521:
        /* <DEDUP_REMOVED lines=13> */
.L_x_524:
[----:B------:R-:W-:Y:S05]  /*1df60*/  BSYNC B1 ;  /* 0x0000000000017941 */ /* 0x000fea0003800000 */
.L_x_523:
        /* <DEDUP_REMOVED lines=13> */
.L_x_526:
[----:B------:R-:W-:Y:S05]  /*1e040*/  BSYNC B1 ;  /* 0x0000000000017941 */ /* 0x000fea0003800000 */
.L_x_525:
        /* <DEDUP_REMOVED lines=13> */
.L_x_528:
[----:B------:R-:W-:Y:S05]  /*1e120*/  BSYNC B1 ;  /* 0x0000000000017941 */ /* 0x000fea0003800000 */
.L_x_527:
        /* <DEDUP_REMOVED lines=13> */
.L_x_530:
[----:B------:R-:W-:Y:S05]  /*1e200*/  BSYNC B1 ;  /* 0x0000000000017941 */ /* 0x000fea0003800000 */
.L_x_529:
        /* <DEDUP_REMOVED lines=13> */
.L_x_532:
[----:B------:R-:W-:Y:S05]  /*1e2e0*/  BSYNC B1 ;  /* 0x0000000000017941 */ /* 0x000fea0003800000 */
.L_x_531:
        /* <DEDUP_REMOVED lines=13> */
.L_x_534:
[----:B------:R-:W-:Y:S05]  /*1e3c0*/  BSYNC B1 ;  /* 0x0000000000017941 */ /* 0x000fea0003800000 */
.L_x_533:
        /* <DEDUP_REMOVED lines=13> */
.L_x_536:
[----:B------:R-:W-:Y:S05]  /*1e4a0*/  BSYNC B1 ;  /* 0x0000000000017941 */ /* 0x000fea0003800000 */
.L_x_535:
        /* <DEDUP_REMOVED lines=13> */
.L_x_538:
[----:B------:R-:W-:Y:S05]  /*1e580*/  BSYNC B1 ;  /* 0x0000000000017941 */ /* 0x000fea0003800000 */
.L_x_537:
        /* <DEDUP_REMOVED lines=13> */
.L_x_540:
[----:B------:R-:W-:Y:S05]  /*1e660*/  BSYNC B1 ;  /* 0x0000000000017941 */ /* 0x000fea0003800000 */
.L_x_539:
[----:B--234-:R-:W2:Y:S01]  /*1e670*/  LDL.LU R3, [R1+0x448] ;  /* 0x0004480001037983 */ /* 0x01cea20000300800 */
[----:B-----5:R-:W-:Y:S01]  /*1e680*/  LOP3.LUT R6, R6, 0xff, RZ, 0xc0, !PT ;  /* 0x000000ff06067812 */ /* 0x020fe200078ec0ff */
[----:B------:R-:W-:Y:S01]  /*1e690*/  BSSY B1, `(.L_x_541) ;  /* 0x000000b000017945 */ /* 0x000fe20003800000 */
[----:B------:R-:W-:Y:S02]  /*1e6a0*/  ISETP.LT.OR P2, PT, R0, 0xf9, !P1 ;  /* 0x000000f90000780c */ /* 0x000fe40004f41670 */
[----:B------:R-:W-:Y:S02]  /*1e6b0*/  F2FP.F16.E5M2.UNPACK_B R6, R6 ;  /* 0x00000006ff06723e */ /* 0x000fe400020004ff */
[----:B------:R-:W-:-:S03]  /*1e6c0*/  PRMT R2, RZ, 0x7610, R2 ;  /* 0x00007610ff027816 */ /* 0x000fc60000000002 */
[----:B------:R-:W-:-:S05]  /*1e6d0*/  HADD2.F32 R6, -RZ, R6.H0_H0 ;  /* 0x20000006ff067230 */ /* 0x000fca0000004100 */
[----:B------:R-:W-:-:S04]  /*1e6e0*/  FMUL R6, R6, UR22 ;  /* 0x0000001606067c20 */ /* 0x000fc80008400000 */
[----:B--2---:R-:W-:-:S05]  /*1e6f0*/  FFMA R6, R3, UR15, R6 ;  /* 0x0000000f03067c23 */ /* 0x004fca0008000006 */
[----:B------:R-:W-:-:S05]  /*1e700*/  F2FP.SATFINITE.E5M2.F32.PACK_AB_MERGE_C R3, RZ, R6, RZ ;  /* 0x00000006ff03723e */ /* 0x000fca00048060ff */
[----:B------:R2:W-:Y:S01]  /*1e710*/  @!P0 STG.E.U8 desc[UR20][R30.64+0xf9], R3 ;  /* 0x0000f9031e008986 */ /* 0x0005e2000c101114 */
[----:B------:R-:W-:Y:S05]  /*1e720*/  @P2 BRA `(.L_x_542) ;  /* 0x0000000000042947 */ /* 0x000fea0003800000 */
[----:B------:R3:W5:Y:S02]  /*1e730*/  LDG.E.U8 R2, desc[UR20][R4.64+0xf8] ;  /* 0x0000f81404027981 */ /* 0x000764000c1e1100 */
.L_x_542:
[----:B------:R-:W-:Y:S05]  /*1e740*/  BSYNC B1 ;  /* 0x0000000000017941 */ /* 0x000fea0003800000 */
.L_x_541:
[----:B--2---:R-:W2:Y:S01]  /*1e750*/  LDL.LU R3, [R1+0x44c] ;  /* 0x00044c0001037983 */ /* 0x004ea20000300800 */
        /* <DEDUP_REMOVED lines=12> */
.L_x_544:
[----:B------:R-:W-:Y:S05]  /*1e820*/  BSYNC B1 ;  /* 0x0000000000017941 */ /* 0x000fea0003800000 */
.L_x_543:
[----:B------:R-:W-:Y:S05]  /*1e830*/  @P1 BRA `(.L_x_545) ;  /* 0x0000004800881947 */ /* 0x000fea0003800000 */
[----:B------:R-:W2:Y:S01]  /*1e840*/  LDL.LU R2, [R1+0x450] ;  /* 0x0004500001027983 */ /* 0x000ea20000300800 */
[----:B-----5:R-:W-:-:S04]  /*1e850*/  LOP3.LUT R0, R0, 0xff, RZ, 0xc0, !PT ;  /* 0x000000ff00007812 */ /* 0x020fc800078ec0ff */
[----:B------:R-:W-:-:S05]  /*1e860*/  F2FP.F16.E5M2.UNPACK_B R0, R0 ;  /* 0x00000000ff00723e */ /* 0x000fca00020004ff */
[----:B------:R-:W-:-:S05]  /*1e870*/  HADD2.F32 R0, -RZ, R0.H0_H0 ;  /* 0x20000000ff007230 */ /* 0x000fca0000004100 */
[----:B------:R-:W-:-:S04]  /*1e880*/  FMUL R0, R0, UR22 ;  /* 0x0000001600007c20 */ /* 0x000fc80008400000 */
[----:B--2---:R-:W-:-:S05]  /*1e890*/  FFMA R0, R2, UR15, R0 ;  /* 0x0000000f02007c23 */ /* 0x004fca0008000000 */
[----:B------:R-:W-:-:S05]  /*1e8a0*/  F2FP.SATFINITE.E5M2.F32.PACK_AB_MERGE_C R3, RZ, R0, RZ ;  /* 0x00000000ff03723e */ /* 0x000fca00048060ff */
[----:B------:R2:W-:Y:S01]  /*1e8b0*/  STG.E.U8 desc[UR20][R28.64+0xf9], R3 ;  /* 0x0000f9031c007986 */ /* 0x0005e2000c101114 */
[----:B------:R-:W-:Y:S05]  /*1e8c0*/  BRA `(.L_x_545) ;  /* 0x0000004800647947 */ /* 0x000fea0003800000 */
.L_x_32:
[----:B------:R-:W-:Y:S01]  /*1e8d0*/  ISETP.GE.AND P3, PT, R34, 0x1, PT ;  /* 0x000000012200780c */ /* 0x000fe20003f66270 */
[----:B------:R-:W-:Y:S01]  /*1e8e0*/  FMUL R3, R3, UR15 ;  /* 0x0000000f03037c20 */ /* 0x000fe20008400000 */
[----:B------:R-:W3:Y:S02]  /*1e8f0*/  LDL.LU R2, [R1+0x200] ;  /* 0x0002000001027983 */ /* 0x000ee40000300800 */
[----:B------:R-:W-:Y:S02]  /*1e900*/  ISETP.LT.OR P0, PT, R0, 0x1, !P3 ;  /* 0x000000010000780c */ /* 0x000fe40005f01670 */
[----:B------:R-:W-:Y:S01]  /*1e910*/  F2FP.SATFINITE.E5M2.F32.PACK_AB_MERGE_C R3, RZ, R3, RZ ;  /* 0x00000003ff03723e */ /* 0x000fe200048060ff */
[----:B------:R-:W-:Y:S01]  /*1e920*/  FMUL R4, R4, UR15 ;  /* 0x0000000f04047c20 */ /* 0x000fe20008400000 */
[----:B------:R-:W-:Y:S01]  /*1e930*/  ISETP.GE.AND P2, PT, R34, 0x9, PT ;  /* 0x000000092200780c */ /* 0x000fe20003f46270 */
[----:B------:R-:W-:Y:S01]  /*1e940*/  FMUL R5, R5, UR15 ;  /* 0x0000000f05057c20 */ /* 0x000fe20008400000 */
[----:B------:R-:W-:Y:S01]  /*1e950*/  ISETP.LT.OR P1, PT, R0, 0x9, !P3 ;  /* 0x000000090000780c */ /* 0x000fe20005f21670 */
[----:B------:R-:W-:Y:S01]  /*1e960*/  FMUL R6, R6, UR15 ;  /* 0x0000000f06067c20 */ /* 0x000fe20008400000 */
[----:B------:R-:W-:Y:S01]  /*1e970*/  FMUL R7, R7, UR15 ;  /* 0x0000000f07077c20 */ /* 0x000fe20008400000 */
[----:B------:R-:W-:Y:S01]  /*1e980*/  FMUL R8, R8, UR15 ;  /* 0x0000000f08087c20 */ /* 0x000fe20008400000 */
[----:B------:R-:W-:Y:S01]  /*1e990*/  FMUL R9, R9, UR15 ;  /* 0x0000000f09097c20 */ /* 0x000fe20008400000 */
[----:B------:R-:W-:Y:S01]  /*1e9a0*/  FMUL R10, R10, UR15 ;  /* 0x0000000f0a0a7c20 */ /* 0x000fe20008400000 */
[----:B------:R-:W-:Y:S01]  /*1e9b0*/  FMUL R11, R11, UR15 ;  /* 0x0000000f0b0b7c20 */ /* 0x000fe20008400000 */
[----:B------:R0:W-:Y:S01]  /*1e9c0*/  @!P0 STG.E.U8 desc[UR20][R24.64], R3 ;  /* 0x0000000318008986 */ /* 0x0001e2000c101114 */
[----:B------:R-:W-:-:S02]  /*1e9d0*/  ISETP.LT.OR P0, PT, R0, 0x2, !P3 ;  /* 0x000000020000780c */ /* 0x000fc40005f01670 */
[----:B------:R-:W-:Y:S01]  /*1e9e0*/  F2FP.SATFINITE.E5M2.F32.PACK_AB_MERGE_C R4, RZ, R4, RZ ;  /* 0x00000004ff04723e */ /* 0x000fe200048060ff */
[----:B------:R-:W-:Y:S01]  /*1e9f0*/  FMUL R12, R12, UR15 ;  /* 0x0000000f0c0c7c20 */ /* 0x000fe20008400000 */
[----:B------:R-:W-:Y:S01]  /*1ea00*/  F2FP.SATFINITE.E5M2.F32.PACK_AB_MERGE_C R5, RZ, R5, RZ ;  /* 0x00000005ff05723e */ /* 0x000fe200048060ff */
[----:B------:R-:W-:Y:S01]  /*1ea10*/  FMUL R13, R13, UR15 ;  /* 0x0000000f0d0d7c20 */ /* 0x000fe20008400000 */
[----:B------:R-:W-:Y:S01]  /*1ea20*/  FMUL R14, R14, UR15 ;  /* 0x0000000f0e0e7c20 */ /* 0x000fe20008400000 */
[----:B------:R-:W-:Y:S01]  /*1ea30*/  FMUL R15, R15, UR15 ;  /* 0x0000000f0f0f7c20 */ /* 0x000fe20008400000 */
[----:B------:R-:W-:Y:S01]  /*1ea40*/  FMUL R16, R16, UR15 ;  /* 0x0000000f10107c20 */ /* 0x000fe20008400000 */
[----:B------:R-:W-:Y:S01]  /*1ea50*/  FMUL R17, R17, UR15 ;  /* 0x0000000f11117c20 */ /* 0x000fe20008400000 */
[----:B------:R-:W-:Y:S01]  /*1ea60*/  FMUL R18, R18, UR15 ;  /* 0x0000000f12127c20 */ /* 0x000fe20008400000 */
[----:B------:R-:W-:Y:S01]  /*1ea70*/  FMUL R19, R19, UR15 ;  /* 0x0000000f13137c20 */ /* 0x000fe20008400000 */
[----:B------:R-:W-:Y:S01]  /*1ea80*/  FMUL R20, R20, UR15 ;  /* 0x0000000f14147c20 */ /* 0x000fe20008400000 */
[----:B------:R-:W-:Y:S01]  /*1ea90*/  @!P0 STG.E.U8 desc[UR20][R24.64+0x1], R4 ;  /* 0x0000010418008986 */ /* 0x000fe2000c101114 */
[----:B------:R-:W-:-:S02]  /*1eaa0*/  ISETP.LT.OR P0, PT, R0, 0x1, !P2 ;  /* 0x000000010000780c */ /* 0x000fc40005701670 */
[----:B------:R-:W-:Y:S01]  /*1eab0*/  F2FP.SATFINITE.E5M2.F32.PACK_AB_MERGE_C R6, RZ, R6, RZ ;  /* 0x00000006ff06723e */ /* 0x000fe200048060ff */
[----:B------:R-:W-:Y:S01]  /*1eac0*/  FMUL R21, R21, UR15 ;  /* 0x0000000f15157c20 */ /* 0x000fe20008400000 */
[----:B------:R-:W4:Y:S09]  /*1ead0*/  LDL.LU R41, [R1+0x204] ;  /* 0x0002040001297983 */ /* 0x000f320000300800 */
[----:B------:R1:W-:Y:S01]  /*1eae0*/  @!P0 STG.E.U8 desc[UR20][R26.64], R5 ;  /* 0x000000051a008986 */ /* 0x0003e2000c101114 */
[----:B------:R-:W-:-:S02]  /*1eaf0*/  ISETP.LT.OR P0, PT, R0, 0x2, !P2 ;  /* 0x000000020000780c */ /* 0x000fc40005701670 */
[----:B------:R-:W-:Y:S01]  /*1eb00*/  F2FP.SATFINITE.E5M2.F32.PACK_AB_MERGE_C R7, RZ, R7, RZ ;  /* 0x00000007ff07723e */ /* 0x000fe200048060ff */
[----:B------:R-:W5:Y:S01]  /*1eb10*/  LDL.LU R39, [R1+0x208] ;  /* 0x0002080001277983 */ /* 0x000f620000300800 */
[----:B------:R-:W-:Y:S02]  /*1eb20*/  F2FP.SATFINITE.E5M2.F32.PACK_AB_MERGE_C R8, RZ, R8, RZ ;  /* 0x00000008ff08723e */ /* 0x000fe400048060ff */
[----:B------:R-:W-:Y:S01]  /*1eb30*/  F2FP.SATFINITE.E5M2.F32.PACK_AB_MERGE_C R9, RZ, R9, RZ ;  /* 0x00000009ff09723e */ /* 0x000fe200048060ff */
[----:B------:R-:W-:Y:S01]  /*1eb40*/  FMUL R22, R22, UR15 ;  /* 0x0000000f16167c20 */ /* 0x000fe20008400000 */
[C---:B------:R-:W-:Y:S01]  /*1eb50*/  ISETP.LT.OR P5, PT, R0.reuse, 0xa, !P2 ;  /* 0x0000000a0000780c */ /* 0x040fe200057a1670 */
[----:B------:R-:W2:Y:S04]  /*1eb60*/  LDL.LU R35, [R1+0x20c] ;  /* 0x00020c0001237983 */ /* 0x000ea80000300800 */
[----:B------:R-:W-:Y:S01]  /*1eb70*/  @!P0 STG.E.U8 desc[UR20][R26.64+0x1], R6 ;  /* 0x000001061a008986 */ /* 0x000fe2000c101114 */
[----:B------:R-:W-:-:S03]  /*1eb80*/  ISETP.LT.OR P0, PT, R0, 0xa, !P3 ;  /* 0x0000000a0000780c */ /* 0x000fc60005f01670 */
[----:B------:R-:W-:Y:S01]  /*1eb90*/  @!P1 STG.E.U8 desc[UR20][R24.64+0x8], R7 ;  /* 0x0000080718009986 */ /* 0x000fe2000c101114 */
[----:B------:R-:W-:Y:S02]  /*1eba0*/  ISETP.LT.OR P1, PT, R0, 0x9, !P2 ;  /* 0x000000090000780c */ /* 0x000fe40005721670 */
[----:B------:R-:W-:Y:S01]  /*1ebb0*/  F2FP.SATFINITE.E5M2.F32.PACK_AB_MERGE_C R10, RZ, R10, RZ ;  /* 0x0000000aff0a723e */ /* 0x000fe200048060ff */
[----:B------:R-:W-:Y:S01]  /*1ebc0*/  FMUL R152, R152, UR15 ;  /* 0x0000000f98987c20 */ /* 0x000fe20008400000 */
[----:B------:R-:W-:Y:S01]  /*1ebd0*/  F2FP.SATFINITE.E5M2.F32.PACK_AB_MERGE_C R11, RZ, R11, RZ ;  /* 0x0000000bff0b723e */ /* 0x000fe200048060ff */
[----:B------:R-:W5:Y:S04]  /*1ebe0*/  LDL.LU R33, [R1+0x210] ;  /* 0x0002100001217983 */ /* 0x000f680000300800 */
[----:B------:R-:W-:Y:S01]  /*1ebf0*/  @!P0 STG.E.U8 desc[UR20][R24.64+0x9], R8 ;  /* 0x0000090818008986 */ /* 0x000fe2000c101114 */
[----:B------:R-:W-:-:S03]  /*1ec00*/  ISETP.LT.OR P0, PT, R0, 0x11, !P3 ;  /* 0x000000110000780c */ /* 0x000fc60005f01670 */
[----:B------:R-:W-:Y:S01]  /*1ec10*/  @!P1 STG.E.U8 desc[UR20][R26.64+0x8], R9 ;  /* 0x000008091a009986 */ /* 0x000fe2000c101114 */
[C---:B------:R-:W-:Y:S02]  /*1ec20*/  ISETP.LT.OR P1, PT, R0.reuse, 0x12, !P3 ;  /* 0x000000120000780c */ /* 0x040fe40005f21670 */
[----:B------:R-:W-:Y:S01]  /*1ec30*/  F2FP.SATFINITE.E5M2.F32.PACK_AB_MERGE_C R12, RZ, R12, RZ ;  /* 0x0000000cff0c723e */ /* 0x000fe200048060ff */
[----:B------:R-:W-:Y:S01]  /*1ec40*/  @!P5 STG.E.U8 desc[UR20][R26.64+0x9], R10 ;  /* 0x0000090a1a00d986 */ /* 0x000fe2000c101114 */
[C---:B------:R-:W-:Y:S02]  /*1ec50*/  ISETP.LT.OR P5, PT, R0.reuse, 0x11, !P2 ;  /* 0x000000110000780c */ /* 0x040fe400057a1670 */
[----:B------:R-:W-:Y:S01]  /*1ec60*/  F2FP.SATFINITE.E5M2.F32.PACK_AB_MERGE_C R13, RZ, R13, RZ ;  /* 0x0000000dff0d723e */ /* 0x000fe200048060ff */
[----:B------:R-:W5:Y:S01]  /*1ec70*/  LDL.LU R32, [R1+0x214] ;  /* 0x0002140001207983 */ /* 0x000f620000300800 */
[----:B------:R-:W-:Y:S01]  /*1ec80*/  F2FP.SATFINITE.E5M2.F32.PACK_AB_MERGE_C R14, RZ, R14, RZ ;  /* 0x0000000eff0e723e */ /* 0x000fe200048060ff */
[----:B------:R-:W-:Y:S01]  /*1ec90*/  FMUL R23, R23, UR15 ;  /* 0x0000000f17177c20 */ /* 0x000fe20008400000 */
[----:B------:R-:W-:Y:S01]  /*1eca0*/  F2FP.SATFINITE.E5M2.F32.PACK_AB_MERGE_C R15, RZ, R15, RZ ;  /* 0x0000000fff0f723e */ /* 0x000fe200048060ff */
[----:B------:R-:W-:Y:S01]  /*1ecb0*/  @!P0 STG.E.U8 desc[UR20][R24.64+0x10], R11 ;  /* 0x0000100b18008986 */ /* 0x000fe2000c101114 */
[C---:B------:R-:W-:Y:S01]  /*1ecc0*/  ISETP.LT.OR P0, PT, R0.reuse, 0x12, !P2 ;  /* 0x000000120000780c */ /* 0x040fe20005701670 */
[----:B------:R-:W-:Y:S01]  /*1ecd0*/  FMUL R153, R153, UR15 ;  /* 0x0000000f99997c20 */ /* 0x000fe20008400000 */
[----:B------:R-:W-:Y:S01]  /*1ece0*/  F2FP.SATFINITE.E5M2.F32.PACK_AB_MERGE_C R16, RZ, R16, RZ ;  /* 0x00000010ff10723e */ /* 0x000fe200048060ff */
[----:B------:R-:W-:Y:S01]  /*1ecf0*/  @!P1 STG.E.U8 desc[UR20][R24.64+0x11], R12 ;  /* 0x0000110c18009986 */ /* 0x000fe2000c101114 */
[----:B------:R-:W-:Y:S01]  /*1ed00*/  ISETP.LT.OR P1, PT, R0, 0x19, !P3 ;  /* 0x000000190000780c */ /* 0x000fe20005f21670 */
[----:B------:R-:W-:Y:S01]  /*1ed10*/  FMUL R154, R154, UR15 ;  /* 0x0000000f9a9a7c20 */ /* 0x000fe20008400000 */
[----:B------:R-:W-:Y:S01]  /*1ed20*/  F2FP.SATFINITE.E5M2.F32.PACK_AB_MERGE_C R17, RZ, R17, RZ ;  /* 0x00000011ff11723e */ /* 0x000fe200048060ff */
[----:B------:R-:W-:Y:S01]  /*1ed30*/  @!P5 STG.E.U8 desc[UR20][R26.64+0x10], R13 ;  /* 0x0000100d1a00d986 */ /* 0x000fe2000c101114 */
[----:B------:R-:W-:Y:S01]  /*1ed40*/  ISETP.LT.OR P5, PT, R0, 0x1a, !P3 ;  /* 0x0000001a0000780c */ /* 0x000fe20005fa1670 */
[----:B------:R-:W-:Y:S01]  /*1ed50*/  FMUL R156, R156, UR15 ;  /* 0x0000000f9c9c7c20 */ /* 0x000fe20008400000 */
        /* <DEDUP_REMOVED lines=20> */
[C---:B------:R-:W-:Y:S01]  /*1eea0*/  ISETP.LT.OR P6, PT, R0.reuse, 0x2a, !P2 ;  /* 0x0000002a0000780c */ /* 0x040fe200057c1670 */
        /* <DEDUP_REMOVED lines=36> */
[----:B------:R-:W-:Y:S01]  /*1f0f0*/  @!P6 STG.E.U8 desc[UR20][R26.64+0x29], R154 ;  /* 0x0000299a1a00e986 */ /* 0x000fe2000c101114 */
[C---:B------:R-:W-:Y:S01]  /*1f100*/  ISETP.LT.OR P6, PT, R0.reuse, 0x32, !P2 ;  /* 0x000000320000780c */ /* 0x040fe200057c1670 */
        /* <DEDUP_REMOVED lines=21> */
[----:B0-----:R-:W-:Y:S01]  /*1f260*/  F2FP.SATFINITE.E5M2.F32.PACK_AB_MERGE_C R3, RZ, R168, RZ ;  /* 0x000000a8ff03723e */ /* 0x001fe200048060ff */
        /* <DEDUP_REMOVED lines=11> */
[----:B-1----:R-:W-:Y:S01]  /*1f320*/  F2FP.SATFINITE.E5M2.F32.PACK_AB_MERGE_C R5, RZ, R170, RZ ;  /* 0x000000aaff05723e */ /* 0x002fe200048060ff */
        /* <DEDUP_REMOVED lines=20> */
[----:B------:R0:W-:Y:S01]  /*1f470*/  @!P1 STG.E.U8 desc[UR20][R24.64+0x49], R3 ;  /* 0x0000490318009986 */ /* 0x0001e2000c101114 */
[----:B------:R-:W-:Y:S01]  /*1f480*/  ISETP.LT.OR P1, PT, R0, 0x52, !P3 ;  /* 0x000000520000780c */ /* 0x000fe20005f21670 */
[----:B------:R-:W-:Y:S01]  /*1f490*/  FMUL R186, R186, UR15 ;  /* 0x0000000fbaba7c20 */ /* 0x000fe20008400000 */
[----:B------:R-:W-:Y:S01]  /*1f4a0*/  F2FP.SATFINITE.E5M2.F32.PACK_AB_MERGE_C R181, RZ, R181, RZ ;  /* 0x000000b5ffb5723e */ /* 0x000fe200048060ff */
[----:B------:R-:W-:Y:S01]  /*1f4b0*/  @!P5 STG.E.U8 desc[UR20][R26.64+0x48], R169 ;  /* 0x000048a91a00d986 */ /* 0x000fe2000c101114 */
[----:B------:R-:W-:Y:S01]  /*1f4c0*/  ISETP.LT.OR P5, PT, R0, 0x51, !P2 ;  /* 0x000000510000780c */ /* 0x000fe200057a1670 */
[----:B------:R-:W-:Y:S01]  /*1f4d0*/  FMUL R188, R188, UR15 ;  /* 0x0000000fbcbc7c20 */ /* 0x000fe20008400000 */
[----:B------:R-:W-:Y:S01]  /*1f4e0*/  F2FP.SATFINITE.E5M2.F32.PACK_AB_MERGE_C R183, RZ, R183, RZ ;  /* 0x000000b7ffb7723e */ /* 0x000fe200048060ff */
[----:B------:R1:W-:Y:S01]  /*1f4f0*/  @!P6 STG.E.U8 desc[UR20][R26.64+0x49], R5 ;  /* 0x000049051a00e986 */ /* 0x0003e2000c101114 */
[C---:B------:R-:W-:Y:S01]  /*1f500*/  ISETP.LT.OR P6, PT, R0.reuse, 0x52, !P2 ;  /* 0x000000520000780c */ /* 0x040fe200057c1670 */
[----:B------:R-:W-:Y:S01]  /*1f510*/  FMUL R187, R187, UR15 ;  /* 0x0000000fbbbb7c20 */ /* 0x000fe20008400000 */
[----:B------:R-:W-:Y:S01]  /*1f520*/  F2FP.SATFINITE.E5M2.F32.PACK_AB_MERGE_C R185, RZ, R185, RZ ;  /* 0x000000b9ffb9723e */ /* 0x000fe200048060ff */
[----:B------:R-:W-:Y:S01]  /*1f530*/  @!P0 STG.E.U8 desc[UR20][R24.64+0x50], R171 ;  /* 0x000050ab18008986 */ /* 0x000fe2000c101114 */
[----:B0-----:R-:W-:Y:S01]  /*1f540*/  F2FP.SATFINITE.E5M2.F32.PACK_AB_MERGE_C R3, RZ, R172, RZ ;  /* 0x000000acff03723e */ /* 0x001fe200048060ff */
[----:B------:R-:W-:Y:S01]  /*1f550*/  FMUL R189, R189, UR15 ;  /* 0x0000000fbdbd7c20 */ /* 0x000fe20008400000 */
[----:B------:R-:W-:Y:S01]  /*1f560*/  ISETP.LT.OR P0, PT, R0, 0x59, !P3 ;  /* 0x000000590000780c */ /* 0x000fe20005f01670 */
[----:B------:R-:W-:Y:S01]  /*1f570*/  FMUL R190, R190, UR15 ;  /* 0x0000000fbebe7c20 */ /* 0x000fe20008400000 */
[----:B------:R-:W-:Y:S01]  /*1f580*/  FMUL R192, R192, UR15 ;  /* 0x0000000fc0c07c20 */ /* 0x000fe20008400000 */
[----:B------:R0:W-:Y:S01]  /*1f590*/  @!P1 STG.E.U8 desc[UR20][R24.64+0x51], R3 ;  /* 0x0000510318009986 */ /* 0x0001e2000c101114 */
[C---:B------:R-:W-:Y:S01]  /*1f5a0*/  ISETP.LT.OR P1, PT, R0.reuse, 0x5a, !P3 ;  /* 0x0000005a0000780c */ /* 0x040fe20005f21670 */
[----:B------:R-:W-:Y:S01]  /*1f5b0*/  FMUL R191, R191, UR15 ;  /* 0x0000000fbfbf7c20 */ /* 0x000fe20008400000 */
[----:B-1----:R-:W-:Y:S01]  /*1f5c0*/  F2FP.SATFINITE.E5M2.F32.PACK_AB_MERGE_C R5, RZ, R174, RZ ;  /* 0x000000aeff05723e */ /* 0x002fe200048060ff */
        /* <DEDUP_REMOVED lines=9> */
[----:B0-----:R-:W-:Y:S01]  /*1f660*/  F2FP.SATFINITE.E5M2.F32.PACK_AB_MERGE_C R3, RZ, R176, RZ ;  /* 0x000000b0ff03723e */ /* 0x001fe200048060ff */
[----:B------:R-:W-:Y:S01]  /*1f670*/  FMUL R196, R196, UR15 ;  /* 0x0000000fc4c47c20 */ /* 0x000fe20008400000 */
[C---:B------:R-:W-:Y:S01]  /*1f680*/  ISETP.LT.OR P0, PT, R0.reuse, 0x61, !P3 ;  /* 0x000000610000780c */ /* 0x040fe20005f01670 */
[----:B------:R-:W-:Y:S01]  /*1f690*/  FMUL R195, R195, UR15 ;  /* 0x0000000fc3c37c20 */ /* 0x000fe20008400000 */
[----:B------:R-:W-:Y:S01]  /*1f6a0*/  F2FP.SATFINITE.E5M2.F32.PACK_AB_MERGE_C R191, RZ, R191, RZ ;  /* 0x000000bfffbf723e */ /* 0x000fe200048060ff */
[----:B------:R0:W-:Y:S01]  /*1f6b0*/  @!P1 STG.E.U8 desc[UR20][R24.64+0x59], R3 ;  /* 0x0000590318009986 */ /* 0x0001e2000c101114 */
[C---:B------:R-:W-:Y:S01]  /*1f6c0*/  ISETP.LT.OR P1, PT, R0.reuse, 0x62, !P3 ;  /* 0x000000620000780c */ /* 0x040fe20005f21670 */
[----:B------:R-:W-:Y:S01]  /*1f6d0*/  FMUL R197, R197, UR15 ;  /* 0x0000000fc5c57c20 */ /* 0x000fe20008400000 */
[----:B-1----:R-:W-:Y:S01]  /*1f6e0*/  F2FP.SATFINITE.E5M2.F32.PACK_AB_MERGE_C R5, RZ, R178, RZ ;  /* 0x000000b2ff05723e */ /* 0x002fe200048060ff */
[----:B------:R-:W-:Y:S01]  /*1f6f0*/  @!P5 STG.E.U8 desc[UR20][R26.64+0x58], R177 ;  /* 0x000058b11a00d986 */ /* 0x000fe2000c101114 */
[----:B------:R-:W-:Y:S01]  /*1f700*/  ISETP.LT.OR P5, PT, R0, 0x61, !P2 ;  /* 0x000000610000780c */ /* 0x000fe200057a1670 */
        /* <DEDUP_REMOVED lines=13> */
[----:B------:R-:W-:Y:S01]  /*1f7e0*/  ISETP.LT.OR P1, PT, R0, 0x6a, !P3 ;  /* 0x0000006a0000780c */ /* 0x000fe20005f21670 */
[----:B------:R-:W-:Y:S01]  /*1f7f0*/  FMUL R202, R202, UR15 ;  /* 0x0000000fcaca7c20 */ /* 0x000fe20008400000 */
[----:B-1----:R-:W-:Y:S01]  /*1f800*/  F2FP.SATFINITE.E5M2.F32.PACK_AB_MERGE_C R5, RZ, R182, RZ ;  /* 0x000000b6ff05723e */ /* 0x002fe200048060ff */
        /* <DEDUP_REMOVED lines=111> */
[----:B---3--:R-:W-:Y:S01]  /*1ff00*/  FMUL R2, R2, UR15 ;  /* 0x0000000f02027c20 */ /* 0x008fe20008400000 */
        /* <DEDUP_REMOVED lines=8> */
[----:B------:R-:W3:Y:S01]  /*1ff90*/  LDL.LU R38, [R1+0x218] ;  /* 0x0002180001267983 */ /* 0x000ee20000300800 */
[----:B------:R-:W-:-:S03]  /*1ffa0*/  F2FP.SATFINITE.E5M2.F32.PACK_AB_MERGE_C R233, RZ, R233, RZ ;  /* 0x000000e9ffe9723e */ /* 0x000fc600048060ff */
[----:B------:R0:W-:Y:S01]  /*1ffb0*/  @!P1 STG.E.U8 desc[UR20][R24.64+0x99], R3 ;  /* 0x0000990318009986 */ /* 0x0001e2000c101114 */
[C---:B------:R-:W-:Y:S02]  /*1ffc0*/  ISETP.LT.OR P1, PT, R0.reuse, 0xa2, !P3 ;  /* 0x000000a20000780c */ /* 0x040fe40005f21670 */
[----:B-1----:R-:W-:Y:S01]  /*1ffd0*/  F2FP.SATFINITE.E5M2.F32.PACK_AB_MERGE_C R5, RZ, R210, RZ ;  /* 0x000000d2ff05723e */ /* 0x002fe200048060ff */
[----:B------:R-:W-:Y:S01]  /*1ffe0*/  @!P5 STG.E.U8 desc[UR20][R26.64+0x98], R209 ;  /* 0x000098d11a00d986 */ /* 0x000fe2000c101114 */
[----:B------:R-:W-:-:S03]  /*1fff0*/  ISETP.LT.OR P5, PT, R0, 0xa1, !P2 ;  /* 0x000000a10000780c */ /* 0x000fc600057a1670 */
[----:B------:R1:W-:Y:S01]  /*20000*/  @!P6 STG.E.U8 desc[UR20][R26.64+0x99], R5 ;  /* 0x000099051a00e986 */ /* 0x0003e2000c101114 */
[C---:B------:R-:W-:Y:S02]  /*20010*/  ISETP.LT.OR P6, PT, R0.reuse, 0xa2, !P2 ;  /* 0x000000a20000780c */ /* 0x040fe400057c1670 */
[----:B0-----:R-:W-:Y:S01]  /*20020*/  F2FP.SATFINITE.E5M2.F32.PACK_AB_MERGE_C R3, RZ, R212, RZ ;  /* 0x000000d4ff03723e */ /* 0x001fe200048060ff */
[----:B------:R-:W-:Y:S01]  /*20030*/  @!P0 STG.E.U8 desc[UR20][R24.64+0xa0], R211 ;  /* 0x0000a0d318008986 */ /* 0x000fe2000c101114 */
[----:B------:R-:W-:-:S03]  /*20040*/  ISETP.LT.OR P0, PT, R0, 0xa9, !P3 ;  /* 0x000000a90000780c */ /* 0x000fc60005f01670 */
        /* <DEDUP_REMOVED lines=48> */
[----:B------:R-:W3:Y:S04]  /*20350*/  LDL.LU R37, [R1+0x21c] ;  /* 0x00021c0001257983 */ /* 0x000ee80000300800 */
[----:B------:R-:W-:Y:S01]  /*20360*/  @!P1 STG.E.U8 desc[UR20][R24.64+0xc9], R3 ;  /* 0x0000c90318009986 */ /* 0x000fe2000c101114 */
[C---:B------:R-:W-:Y:S02]  /*20370*/  ISETP.LT.OR P1, PT, R0.reuse, 0xd2, !P3 ;  /* 0x000000d20000780c */ /* 0x040fe40005f21670 */
[----:B-1----:R-:W-:Y:S01]  /*20380*/  F2FP.SATFINITE.E5M2.F32.PACK_AB_MERGE_C R5, RZ, R234, RZ ;  /* 0x000000eaff05723e */ /* 0x002fe200048060ff */
[----:B------:R-:W3:Y:S01]  /*20390*/  LDL.LU R36, [R1+0x220] ;  /* 0x0002200001247983 */ /* 0x000ee20000300800 */
[----:B------:R-:W-:Y:S01]  /*203a0*/  F2FP.SATFINITE.E5M2.F32.PACK_AB_MERGE_C R7, RZ, R236, RZ ;  /* 0x000000ecff07723e */ /* 0x000fe200048060ff */
[----:B--2---:R-:W-:Y:S01]  /*203b0*/  FMUL R4, R35, UR15 ;  /* 0x0000000f23047c20 */ /* 0x004fe20008400000 */
[----:B------:R-:W-:Y:S01]  /*203c0*/  F2FP.SATFINITE.E5M2.F32.PACK_AB_MERGE_C R9, RZ, R2, RZ ;  /* 0x00000002ff09723e */ /* 0x000fe200048060ff */
[----:B----4-:R-:W-:Y:S01]  /*203d0*/  FMUL R2, R41, UR15 ;  /* 0x0000000f29027c20 */ /* 0x010fe20008400000 */
[----:B------:R-:W2:Y:S04]  /*203e0*/  LDL.LU R35, [R1+0x224] ;  /* 0x0002240001237983 */ /* 0x000ea80000300800 */
[----:B------:R-:W-:Y:S01]  /*203f0*/  @!P0 STG.E.U8 desc[UR20][R24.64+0xc8], R231 ;  /* 0x0000c8e718008986 */ /* 0x000fe2000c101114 */
[----:B------:R-:W-:-:S03]  /*20400*/  ISETP.LT.OR P0, PT, R0, 0xd1, !P3 ;  /* 0x000000d10000780c */ /* 0x000fc60005f01670 */
[----:B------:R-:W-:Y:S01]  /*20410*/  @!P5 STG.E.U8 desc[UR20][R26.64+0xc8], R233 ;  /* 0x0000c8e91a00d986 */ /* 0x000fe2000c101114 */
[----:B------:R-:W-:-:S03]  /*20420*/  ISETP.LT.OR P5, PT, R0, 0xd1, !P2 ;  /* 0x000000d10000780c */ /* 0x000fc600057a1670 */
[----:B------:R5:W-:Y:S01]  /*20430*/  @!P6 STG.E.U8 desc[UR20][R26.64+0xc9], R5 ;  /* 0x0000c9051a00e986 */ /* 0x000be2000c101114 */
[----:B------:R-:W-:-:S03]  /*20440*/  ISETP.LT.OR P6, PT, R0, 0xd2, !P2 ;  /* 0x000000d20000780c */ /* 0x000fc600057c1670 */
[----:B------:R0:W-:Y:S01]  /*20450*/  @!P1 STG.E.U8 desc[UR20][R24.64+0xd1], R7 ;  /* 0x0000d10718009986 */ /* 0x0001e2000c101114 */
[----:B-----5:R-:W-:-:S03]  /*20460*/  FMUL R5, R33, UR15 ;  /* 0x0000000f21057c20 */ /* 0x020fc60008400000 */
[----:B------:R-:W4:Y:S01]  /*20470*/  LDL.LU R33, [R1+0x228] ;  /* 0x0002280001217983 */ /* 0x000f220000300800 */
[----:B0-----:R-:W-:Y:S01]  /*20480*/  F2FP.SATFINITE.E5M2.F32.PACK_AB_MERGE_C R7, RZ, R2, RZ ;  /* 0x00000002ff07723e */ /* 0x001fe200048060ff */
[----:B------:R-:W-:Y:S02]  /*20490*/  FMUL R2, R32, UR15 ;  /* 0x0000000f20027c20 */ /* 0x000fe40008400000 */
[----:B------:R-:W5:Y:S04]  /*204a0*/  LDL.LU R41, [R1+0x22c] ;  /* 0x00022c0001297983 */ /* 0x000f680000300800 */
[----:B------:R-:W5:Y:S01]  /*204b0*/  LDL.LU R32, [R1+0x230] ;  /* 0x0002300001207983 */ /* 0x000f620000300800 */
[----:B------:R-:W-:Y:S01]  /*204c0*/  F2FP.SATFINITE.E5M2.F32.PACK_AB_MERGE_C R235, RZ, R235, RZ ;  /* 0x000000ebffeb723e */ /* 0x000fe200048060ff */
[----:B------:R-:W-:Y:S01]  /*204d0*/  FMUL R3, R39, UR15 ;  /* 0x0000000f27037c20 */ /* 0x000fe20008400000 */
[----:B------:R-:W-:Y:S01]  /*204e0*/  F2FP.SATFINITE.E5M2.F32.PACK_AB_MERGE_C R237, RZ, R237, RZ ;  /* 0x000000edffed723e */ /* 0x000fe200048060ff */
[----:B------:R-:W5:Y:S04]  /*204f0*/  LDL.LU R39, [R1+0x234] ;  /* 0x0002340001277983 */ /* 0x000f680000300800 */
[----:B------:R-:W-:Y:S01]  /*20500*/  @!P0 STG.E.U8 desc[UR20][R24.64+0xd0], R235 ;  /* 0x0000d0eb18008986 */ /* 0x000fe2000c101114 */
[----:B------:R-:W-:-:S02]  /*20510*/  ISETP.LT.OR P0, PT, R0, 0xd9, !P3 ;  /* 0x000000d90000780c */ /* 0x000fc40005f01670 */
[C---:B------:R-:W-:Y:S01]  /*20520*/  ISETP.LT.OR P1, PT, R0.reuse, 0xda, !P3 ;  /* 0x000000da0000780c */ /* 0x040fe20005f21670 */
[----:B------:R-:W-:Y:S01]  /*20530*/  @!P5 STG.E.U8 desc[UR20][R26.64+0xd0], R237 ;  /* 0x0000d0ed1a00d986 */ /* 0x000fe2000c101114 */
[----:B------:R-:W-:Y:S02]  /*20540*/  ISETP.LT.OR P5, PT, R0, 0xd9, !P2 ;  /* 0x000000d90000780c */ /* 0x000fe400057a1670 */
[----:B------:R-:W-:Y:S01]  /*20550*/  F2FP.SATFINITE.E5M2.F32.PACK_AB_MERGE_C R11, RZ, R3, RZ ;  /* 0x00000003ff0b723e */ /* 0x000fe200048060ff */
[----:B------:R0:W-:Y:S01]  /*20560*/  @!P6 STG.E.U8 desc[UR20][R26.64+0xd1], R9 ;  /* 0x0000d1091a00e986 */ /* 0x0001e2000c101114 */
[----:B------:R-:W-:-:S05]  /*20570*/  F2FP.SATFINITE.E5M2.F32.PACK_AB_MERGE_C R13, RZ, R4, RZ ;  /* 0x00000004ff0d723e */ /* 0x000fca00048060ff */
[----:B------:R1:W-:Y:S01]  /*20580*/  @!P0 STG.E.U8 desc[UR20][R24.64+0xd8], R7 ;  /* 0x0000d80718008986 */ /* 0x0003e2000c101114 */
[----:B0-----:R-:W-:-:S03]  /*20590*/  F2FP.SATFINITE.E5M2.F32.PACK_AB_MERGE_C R9, RZ, R5, RZ ;  /* 0x00000005ff09723e */ /* 0x001fc600048060ff */
[----:B------:R0:W-:Y:S01]  /*205a0*/  @!P1 STG.E.U8 desc[UR20][R24.64+0xd9], R11 ;  /* 0x0000d90b18009986 */ /* 0x0001e2000c101114 */
[----:B-1----:R-:W-:-:S03]  /*205b0*/  F2FP.SATFINITE.E5M2.F32.PACK_AB_MERGE_C R7, RZ, R2, RZ ;  /* 0x00000002ff07723e */ /* 0x002fc600048060ff */
[----:B------:R1:W-:Y:S01]  /*205c0*/  @!P5 STG.E.U8 desc[UR20][R26.64+0xd8], R13 ;  /* 0x0000d80d1a00d986 */ /* 0x0003e2000c101114 */
[----:B---3--:R-:W-:-:S03]  /*205d0*/  FMUL R3, R38, UR15 ;  /* 0x0000000f26037c20 */ /* 0x008fc60008400000 */
[----:B------:R-:W3:Y:S02]  /*205e0*/  LDL.LU R38, [R1+0x238] ;  /* 0x0002380001267983 */ /* 0x000ee40000300800 */
[----:B0-----:R-:W-:Y:S01]  /*205f0*/  F2FP.SATFINITE.E5M2.F32.PACK_AB_MERGE_C R11, RZ, R3, RZ ;  /* 0x00000003ff0b723e */ /* 0x001fe200048060ff */
[----:B------:R-:W-:Y:S02]  /*20600*/  FMUL R4, R37, UR15 ;  /* 0x0000000f25047c20 */ /* 0x000fe40008400000 */
[----:B------:R-:W3:Y:S01]  /*20610*/  LDL.LU R37, [R1+0x23c] ;  /* 0x00023c0001257983 */ /* 0x000ee20000300800 */
[----:B------:R-:W-:-:S03]  /*20620*/  FMUL R5, R36, UR15 ;  /* 0x0000000f24057c20 */ /* 0x000fc60008400000 */
[----:B------:R-:W3:Y:S01]  /*20630*/  LDL.LU R36, [R1+0x240] ;  /* 0x0002400001247983 */ /* 0x000ee20000300800 */
[----:B--2---:R-:W-:-:S03]  /*20640*/  FMUL R2, R35, UR15 ;  /* 0x0000000f23027c20 */ /* 0x004fc60008400000 */
[----:B------:R-:W2:Y:S01]  /*20650*/  LDL.LU R35, [R1+0x244] ;  /* 0x0002440001237983 */ /* 0x000ea20000300800 */
[----:B-1----:R-:W-:Y:S01]  /*20660*/  F2FP.SATFINITE.E5M2.F32.PACK_AB_MERGE_C R13, RZ, R4, RZ ;  /* 0x00000004ff0d723e */ /* 0x002fe200048060ff */
[----:B----4-:R-:W-:Y:S02]  /*20670*/  FMUL R3, R33, UR15 ;  /* 0x0000000f21037c20 */ /* 0x010fe40008400000 */
[----:B------:R-:W4:Y:S01]  /*20680*/  LDL.LU R33, [R1+0x248] ;  /* 0x0002480001217983 */ /* 0x000f220000300800 */
[----:B-----5:R-:W-:-:S03]  /*20690*/  FMUL R4, R32, UR15 ;  /* 0x0000000f20047c20 */ /* 0x020fc60008400000 */
[----:B------:R-:W5:Y:S01]  /*206a0*/  LDL.LU R32, [R1+0x24c] ;  /* 0x00024c0001207983 */ /* 0x000f620000300800 */
[C---:B------:R-:W-:Y:S02]  /*206b0*/  ISETP.LT.OR P6, PT, R0.reuse, 0xda, !P2 ;  /* 0x000000da0000780c */ /* 0x040fe400057c1670 */
[C---:B------:R-:W-:Y:S02]  /*206c0*/  ISETP.LT.OR P5, PT, R0.reuse, 0xe1, !P3 ;  /* 0x000000e10000780c */ /* 0x040fe40005fa1670 */
[C---:B------:R-:W-:Y:S02]  /*206d0*/  ISETP.LT.OR P1, PT, R0.reuse, 0xe2, !P2 ;  /* 0x000000e20000780c */ /* 0x040fe40005721670 */
[----:B------:R-:W-:-:S07]  /*206e0*/  ISETP.LT.OR P0, PT, R0, 0xe1, !P2 ;  /* 0x000000e10000780c */ /* 0x000fce0005701670 */
[----:B------:R0:W-:Y:S01]  /*206f0*/  @!P6 STG.E.U8 desc[UR20][R26.64+0xd9], R9 ;  /* 0x0000d9091a00e986 */ /* 0x0001e2000c101114 */
[----:B------:R-:W-:Y:S02]  /*20700*/  ISETP.LT.OR P6, PT, R0, 0xe2, !P3 ;  /* 0x000000e20000780c */ /* 0x000fe40005fc1670 */
[----:B------:R-:W-:Y:S01]  /*20710*/  F2FP.SATFINITE.E5M2.F32.PACK_AB_MERGE_C R5, RZ, R5, RZ ;  /* 0x00000005ff05723e */ /* 0x000fe200048060ff */
[----:B------:R-:W-:Y:S01]  /*20720*/  @!P5 STG.E.U8 desc[UR20][R24.64+0xe0], R7 ;  /* 0x0000e0071800d986 */ /* 0x000fe2000c101114 */
[----:B0-----:R-:W-:Y:S01]  /*20730*/  F2FP.SATFINITE.E5M2.F32.PACK_AB_MERGE_C R9, RZ, R2, RZ ;  /* 0x00000002ff09723e */ /* 0x001fe200048060ff */
[----:B------:R-:W-:-:S08]  /*20740*/  FMUL R2, R41, UR15 ;  /* 0x0000000f29027c20 */ /* 0x000fd00008400000 */
[----:B------:R-:W-:Y:S01]  /*20750*/  @!P6 STG.E.U8 desc[UR20][R24.64+0xe1], R11 ;  /* 0x0000e10b1800e986 */ /* 0x000fe2000c101114 */
[----:B------:R-:W-:-:S03]  /*20760*/  ISETP.LT.OR P6, PT, R0, 0xe9, !P3 ;  /* 0x000000e90000780c */ /* 0x000fc60005fc1670 */
[----:B------:R0:W-:Y:S04]  /*20770*/  @!P1 STG.E.U8 desc[UR20][R26.64+0xe1], R5 ;  /* 0x0000e1051a009986 */ /* 0x0001e8000c101114 */
[----:B------:R-:W5:Y:S01]  /*20780*/  LDL.LU R41, [R1+0x250] ;  /* 0x0002500001297983 */ /* 0x000f620000300800 */
[----:B------:R-:W-:-:S03]  /*20790*/  ISETP.LT.OR P5, PT, R0, 0xea, !P2 ;  /* 0x000000ea0000780c */ /* 0x000fc600057a1670 */
[----:B------:R1:W-:Y:S01]  /*207a0*/  @!P0 STG.E.U8 desc[UR20][R26.64+0xe0], R13 ;  /* 0x0000e00d1a008986 */ /* 0x0003e2000c101114 */
[----:B0-----:R-:W-:Y:S01]  /*207b0*/  F2FP.SATFINITE.E5M2.F32.PACK_AB_MERGE_C R5, RZ, R2, RZ ;  /* 0x00000002ff05723e */ /* 0x001fe200048060ff */
[----:B------:R-:W-:Y:S02]  /*207c0*/  FMUL R2, R39, UR15 ;  /* 0x0000000f27027c20 */ /* 0x000fe40008400000 */
[----:B------:R-:W5:Y:S01]  /*207d0*/  LDL.LU R39, [R1+0x254] ;  /* 0x0002540001277983 */ /* 0x000f620000300800 */
[----:B------:R-:W-:Y:S02]  /*207e0*/  ISETP.LT.OR P0, PT, R0, 0xea, !P3 ;  /* 0x000000ea0000780c */ /* 0x000fe40005f01670 */
[----:B------:R-:W-:Y:S02]  /*207f0*/  F2FP.SATFINITE.E5M2.F32.PACK_AB_MERGE_C R7, RZ, R3, RZ ;  /* 0x00000003ff07723e */ /* 0x000fe400048060ff */
[----:B------:R-:W-:Y:S02]  /*20800*/  F2FP.SATFINITE.E5M2.F32.PACK_AB_MERGE_C R11, RZ, R4, RZ ;  /* 0x00000004ff0b723e */ /* 0x000fe400048060ff */
[----:B-1----:R-:W-:Y:S01]  /*20810*/  F2FP.SATFINITE.E5M2.F32.PACK_AB_MERGE_C R13, RZ, R2, RZ ;  /* 0x00000002ff0d723e */ /* 0x002fe200048060ff */
[----:B------:R-:W-:Y:S06]  /*20820*/  @!P6 STG.E.U8 desc[UR20][R24.64+0xe8], R9 ;  /* 0x0000e8091800e986 */ /* 0x000fec000c101114 */
[----:B------:R0:W-:Y:S04]  /*20830*/  @!P0 STG.E.U8 desc[UR20][R24.64+0xe9], R7 ;  /* 0x0000e90718008986 */ /* 0x0001e8000c101114 */
[----:B------:R1:W-:Y:S01]  /*20840*/  @!P5 STG.E.U8 desc[UR20][R26.64+0xe9], R11 ;  /* 0x0000e90b1a00d986 */ /* 0x0003e2000c101114 */
[----:B---3--:R-:W-:-:S03]  /*20850*/  FMUL R3, R38, UR15 ;  /* 0x0000000f26037c20 */ /* 0x008fc60008400000 */
[----:B------:R-:W3:Y:S02]  /*20860*/  LDL.LU R38, [R1+0x258] ;  /* 0x0002580001267983 */ /* 0x000ee40000300800 */
[----:B0-----:R-:W-:Y:S01]  /*20870*/  F2FP.SATFINITE.E5M2.F32.PACK_AB_MERGE_C R7, RZ, R3, RZ ;  /* 0x00000003ff07723e */ /* 0x001fe200048060ff */
[----:B------:R-:W-:Y:S02]  /*20880*/  FMUL R4, R37, UR15 ;  /* 0x0000000f25047c20 */ /* 0x000fe40008400000 */
[----:B------:R-:W3:Y:S01]  /*20890*/  LDL.LU R37, [R1+0x25c] ;  /* 0x00025c0001257983 */ /* 0x000ee20000300800 */
[----:B------:R-:W-:-:S03]  /*208a0*/  FMUL R2, R36, UR15 ;  /* 0x0000000f24027c20 */ /* 0x000fc60008400000 */
[----:B------:R-:W3:Y:S02]  /*208b0*/  LDL.LU R36, [R1+0x260] ;  /* 0x0002600001247983 */ /* 0x000ee40000300800 */
[----:B------:R-:W-:Y:S01]  /*208c0*/  F2FP.SATFINITE.E5M2.F32.PACK_AB_MERGE_C R9, RZ, R2, RZ ;  /* 0x00000002ff09723e */ /* 0x000fe200048060ff */
[----:B--2---:R-:W-:Y:S02]  /*208d0*/  FMUL R2, R35, UR15 ;  /* 0x0000000f23027c20 */ /* 0x004fe40008400000 */
[----:B------:R-:W2:Y:S03]  /*208e0*/  LDL.LU R35, [R1+0x264] ;  /* 0x0002640001237983 */ /* 0x000ea60000300800 */
        /* <DEDUP_REMOVED lines=10> */
[----:B------:R-:W-:-:S03]  /*20990*/  ISETP.LT.OR P1, PT, R0, 0xf1, !P2 ;  /* 0x000000f10000780c */ /* 0x000fc60005721670 */
[----:B------:R1:W-:Y:S01]  /*209a0*/  @!P6 STG.E.U8 desc[UR20][R24.64+0xf0], R13 ;  /* 0x0000f00d1800e986 */ /* 0x0003e2000c101114 */
[----:B------:R-:W-:-:S03]  /*209b0*/  ISETP.LT.OR P6, PT, R0, 0xf9, !P3 ;  /* 0x000000f90000780c */ /* 0x000fc60005fc1670 */
[----:B------:R1:W-:Y:S01]  /*209c0*/  @!P0 STG.E.U8 desc[UR20][R24.64+0xf1], R7 ;  /* 0x0000f10718008986 */ /* 0x0003e2000c101114 */
[----:B------:R-:W-:Y:S02]  /*209d0*/  ISETP.LT.OR P3, PT, R0, 0xfa, !P3 ;  /* 0x000000fa0000780c */ /* 0x000fe40005f61670 */
[----:B0-----:R-:W-:Y:S02]  /*209e0*/  F2FP.SATFINITE.E5M2.F32.PACK_AB_MERGE_C R5, RZ, R4, RZ ;  /* 0x00000004ff05723e */ /* 0x001fe400048060ff */
[----:B-1----:R-:W-:Y:S02]  /*209f0*/  F2FP.SATFINITE.E5M2.F32.PACK_AB_MERGE_C R13, RZ, R3, RZ ;  /* 0x00000003ff0d723e */ /* 0x002fe400048060ff */
[----:B------:R-:W-:Y:S01]  /*20a00*/  F2FP.SATFINITE.E5M2.F32.PACK_AB_MERGE_C R7, RZ, R2, RZ ;  /* 0x00000002ff07723e */ /* 0x000fe200048060ff */
[----:B------:R-:W-:Y:S02]  /*20a10*/  FMUL R2, R41, UR15 ;  /* 0x0000000f29027c20 */ /* 0x000fe40008400000 */
[----:B------:R-:W5:Y:S04]  /*20a20*/  LDL.LU R41, [R1+0x270] ;  /* 0x0002700001297983 */ /* 0x000f680000300800 */
[----:B------:R0:W-:Y:S01]  /*20a30*/  @!P5 STG.E.U8 desc[UR20][R26.64+0xf1], R9 ;  /* 0x0000f1091a00d986 */ /* 0x0001e2000c101114 */
[----:B------:R-:W-:-:S03]  /*20a40*/  FMUL R3, R39, UR15 ;  /* 0x0000000f27037c20 */ /* 0x000fc60008400000 */
[----:B------:R-:W5:Y:S01]  /*20a50*/  LDL.LU R39, [R1+0x274] ;  /* 0x0002740001277983 */ /* 0x000f620000300800 */
[----:B------:R-:W-:-:S03]  /*20a60*/  ISETP.LT.OR P5, PT, R0, 0xf9, !P2 ;  /* 0x000000f90000780c */ /* 0x000fc600057a1670 */
[----:B------:R-:W-:Y:S01]  /*20a70*/  @!P1 STG.E.U8 desc[UR20][R26.64+0xf0], R5 ;  /* 0x0000f0051a009986 */ /* 0x000fe2000c101114 */
[----:B0-----:R-:W-:-:S03]  /*20a80*/  F2FP.SATFINITE.E5M2.F32.PACK_AB_MERGE_C R9, RZ, R2, RZ ;  /* 0x00000002ff09723e */ /* 0x001fc600048060ff */
[----:B------:R0:W-:Y:S04]  /*20a90*/  @!P6 STG.E.U8 desc[UR20][R24.64+0xf8], R11 ;  /* 0x0000f80b1800e986 */ /* 0x0001e8000c101114 */
[----:B------:R1:W-:Y:S01]  /*20aa0*/  @!P3 STG.E.U8 desc[UR20][R24.64+0xf9], R13 ;  /* 0x0000f90d1800b986 */ /* 0x0003e2000c101114 */
[----:B0-----:R-:W-:-:S03]  /*20ab0*/  F2FP.SATFINITE.E5M2.F32.PACK_AB_MERGE_C R11, RZ, R3, RZ ;  /* 0x00000003ff0b723e */ /* 0x001fc600048060ff */
[----:B------:R0:W-:Y:S01]  /*20ac0*/  @!P5 STG.E.U8 desc[UR20][R26.64+0xf8], R7 ;  /* 0x0000f8071a00d986 */ /* 0x0001e2000c101114 */
[----:B---3--:R-:W-:-:S03]  /*20ad0*/  FMUL R4, R38, UR15 ;  /* 0x0000000f26047c20 */ /* 0x008fc60008400000 */
[----:B------:R-:W3:Y:S02]  /*20ae0*/  LDL.LU R38, [R1+0x278] ;  /* 0x0002780001267983 */ /* 0x000ee40000300800 */
[----:B-1----:R-:W-:Y:S01]  /*20af0*/  F2FP.SATFINITE.E5M2.F32.PACK_AB_MERGE_C R13, RZ, R4, RZ ;  /* 0x00000004ff0d723e */ /* 0x002fe200048060ff */
[----:B------:R-:W-:Y:S02]  /*20b00*/  FMUL R5, R37, UR15 ;  /* 0x0000000f25057c20 */ /* 0x000fe40008400000 */
[----:B------:R-:W3:Y:S01]  /*20b10*/  LDL.LU R37, [R1+0x27c] ;  /* 0x00027c0001257983 */ /* 0x000ee20000300800 */
[----:B------:R-:W-:-:S03]  /*20b20*/  FMUL R2, R36, UR15 ;  /* 0x0000000f24027c20 */ /* 0x000fc60008400000 */
[----:B------:R-:W3:Y:S01]  /*20b30*/  LDL.LU R36, [R1+0x280] ;  /* 0x0002800001247983 */ /* 0x000ee20000300800 */
[----:B--2---:R-:W-:-:S03]  /*20b40*/  FMUL R3, R35, UR15 ;  /* 0x0000000f23037c20 */ /* 0x004fc60008400000 */
[----:B------:R-:W2:Y:S01]  /*20b50*/  LDL.LU R35, [R1+0x284] ;  /* 0x0002840001237983 */ /* 0x000ea20000300800 */
[----:B0-----:R-:W-:Y:S01]  /*20b60*/  F2FP.SATFINITE.E5M2.F32.PACK_AB_MERGE_C R7, RZ, R2, RZ ;  /* 0x00000002ff07723e */ /* 0x001fe200048060ff */
[----:B----4-:R-:W-:Y:S02]  /*20b70*/  FMUL R4, R33, UR15 ;  /* 0x0000000f21047c20 */ /* 0x010fe40008400000 */
[----:B------:R-:W4:Y:S01]  /*20b80*/  LDL.LU R33, [R1+0x288] ;  /* 0x0002880001217983 */ /* 0x000f220000300800 */
[----:B-----5:R-:W-:-:S03]  /*20b90*/  FMUL R2, R32, UR15 ;  /* 0x0000000f20027c20 */ /* 0x020fc60008400000 */
[----:B------:R-:W5:Y:S01]  /*20ba0*/  LDL.LU R32, [R1+0x28c] ;  /* 0x00028c0001207983 */ /* 0x000f620000300800 */
[----:B------:R-:W-:Y:S02]  /*20bb0*/  ISETP.GE.AND P1, PT, R34, 0x81, PT ;  /* 0x000000812200780c */ /* 0x000fe40003f26270 */
[C---:B------:R-:W-:Y:S02]  /*20bc0*/  ISETP.LT.OR P2, PT, R0.reuse, 0xfa, !P2 ;  /* 0x000000fa0000780c */ /* 0x040fe40005741670 */
[C---:B------:R-:W-:Y:S02]  /*20bd0*/  ISETP.LT.OR P6, PT, R0.reuse, 0x1, !P1 ;  /* 0x000000010000780c */ /* 0x040fe40004fc1670 */
[----:B------:R-:W-:Y:S02]  /*20be0*/  ISETP.LT.OR P3, PT, R0, 0x2, !P1 ;  /* 0x000000020000780c */ /* 0x000fe40004f61670 */
[----:B------:R-:W-:-:S07]  /*20bf0*/  ISETP.GE.AND P0, PT, R34, 0x89, PT ;  /* 0x000000892200780c */ /* 0x000fce0003f06270 */
[----:B------:R0:W-:Y:S04]  /*20c00*/  @!P2 STG.E.U8 desc[UR20][R26.64+0xf9], R9 ;  /* 0x0000f9091a00a986 */ /* 0x0001e8000c101114 */
[----:B------:R-:W-:Y:S01]  /*20c10*/  @!P6 STG.E.U8 desc[UR20][R30.64], R11 ;  /* 0x0000000b1e00e986 */ /* 0x000fe2000c101114 */
[C---:B------:R-:W-:Y:S02]  /*20c20*/  ISETP.LT.OR P6, PT, R0.reuse, 0x2, !P0 ;  /* 0x000000020000780c */ /* 0x040fe400047c1670 */
[C---:B------:R-:W-:Y:S01]  /*20c30*/  ISETP.LT.OR P5, PT, R0.reuse, 0x1, !P0 ;  /* 0x000000010000780c */ /* 0x040fe200047a1670 */
[----:B------:R1:W-:Y:S01]  /*20c40*/  @!P3 STG.E.U8 desc[UR20][R30.64+0x1], R13 ;  /* 0x0000010d1e00b986 */ /* 0x0003e2000c101114 */
[----:B------:R-:W-:Y:S02]  /*20c50*/  ISETP.LT.OR P2, PT, R0, 0xa, !P1 ;  /* 0x0000000a0000780c */ /* 0x000fe40004f41670 */
[----:B0-----:R-:W-:-:S02]  /*20c60*/  F2FP.SATFINITE.E5M2.F32.PACK_AB_MERGE_C R9, RZ, R3, RZ ;  /* 0x00000003ff09723e */ /* 0x001fc400048060ff */
[----:B------:R-:W-:Y:S01]  /*20c70*/  ISETP.LT.OR P3, PT, R0, 0x9, !P1 ;  /* 0x000000090000780c */ /* 0x000fe20004f61670 */
[----:B------:R-:W-:Y:S01]  /*20c80*/  FMUL R3, R41, UR15 ;  /* 0x0000000f29037c20 */ /* 0x000fe20008400000 */
[----:B-1----:R-:W-:Y:S01]  /*20c90*/  F2FP.SATFINITE.E5M2.F32.PACK_AB_MERGE_C R13, RZ, R2, RZ ;  /* 0x00000002ff0d723e */ /* 0x002fe200048060ff */
[----:B------:R-:W5:Y:S01]  /*20ca0*/  LDL.LU R41, [R1+0x290] ;  /* 0x0002900001297983 */ /* 0x000f620000300800 */
[----:B------:R-:W-:Y:S02]  /*20cb0*/  F2FP.SATFINITE.E5M2.F32.PACK_AB_MERGE_C R5, RZ, R5, RZ ;  /* 0x00000005ff05723e */ /* 0x000fe400048060ff */
[----:B------:R-:W-:Y:S01]  /*20cc0*/  F2FP.SATFINITE.E5M2.F32.PACK_AB_MERGE_C R11, RZ, R4, RZ ;  /* 0x00000004ff0b723e */ /* 0x000fe200048060ff */
[----:B------:R0:W-:Y:S01]  /*20cd0*/  @!P6 STG.E.U8 desc[UR20][R28.64+0x1], R7 ;  /* 0x000001071c00e986 */ /* 0x0001e2000c101114 */
[----:B------:R-:W-:-:S03]  /*20ce0*/  FMUL R2, R39, UR15 ;  /* 0x0000000f27027c20 */ /* 0x000fc60008400000 */
[----:B------:R-:W5:Y:S01]  /*20cf0*/  LDL.LU R39, [R1+0x294] ;  /* 0x0002940001277983 */ /* 0x000f620000300800 */
[----:B------:R-:W-:Y:S02]  /*20d00*/  ISETP.LT.OR P6, PT, R0, 0xa, !P0 ;  /* 0x0000000a0000780c */ /* 0x000fe400047c1670 */
[----:B0-----:R-:W-:Y:S01]  /*20d10*/  F2FP.SATFINITE.E5M2.F32.PACK_AB_MERGE_C R7, RZ, R2, RZ ;  /* 0x00000002ff07723e */ /* 0x001fe200048060ff */
[----:B------:R0:W-:Y:S04]  /*20d20*/  @!P5 STG.E.U8 desc[UR20][R28.64], R5 ;  /* 0x000000051c00d986 */ /* 0x0001e8000c101114 */
[----:B------:R-:W-:Y:S04]  /*20d30*/  @!P2 STG.E.U8 desc[UR20][R30.64+0x9], R11 ;  /* 0x0000090b1e00a986 */ /* 0x000fe8000c101114 */
[----:B------:R1:W-:Y:S01]  /*20d40*/  @!P3 STG.E.U8 desc[UR20][R30.64+0x8], R9 ;  /* 0x000008091e00b986 */ /* 0x0003e2000c101114 */
[----:B0-----:R-:W-:-:S05]  /*20d50*/  F2FP.SATFINITE.E5M2.F32.PACK_AB_MERGE_C R5, RZ, R3, RZ ;  /* 0x00000003ff05723e */ /* 0x001fca00048060ff */
[----:B------:R5:W-:Y:S01]  /*20d60*/  @!P6 STG.E.U8 desc[UR20][R28.64+0x9], R5 ;  /* 0x000009051c00e986 */ /* 0x000be2000c101114 */
[----:B---3--:R-:W-:-:S03]  /*20d70*/  FMUL R4, R38, UR15 ;  /* 0x0000000f26047c20 */ /* 0x008fc60008400000 */
[----:B------:R-:W3:Y:S02]  /*20d80*/  LDL.LU R38, [R1+0x298] ;  /* 0x0002980001267983 */ /* 0x000ee40000300800 */
[----:B-1----:R-:W-:Y:S01]  /*20d90*/  F2FP.SATFINITE.E5M2.F32.PACK_AB_MERGE_C R9, RZ, R4, RZ ;  /* 0x00000004ff09723e */ /* 0x002fe200048060ff */
[----:B------:R-:W-:Y:S02]  /*20da0*/  FMUL R2, R37, UR15 ;  /* 0x0000000f25027c20 */ /* 0x000fe40008400000 */
[----:B------:R-:W3:Y:S03]  /*20db0*/  LDL.LU R37, [R1+0x29c] ;  /* 0x00029c0001257983 */ /* 0x000ee60000300800 */
[----:B------:R-:W-:Y:S01]  /*20dc0*/  F2FP.SATFINITE.E5M2.F32.PACK_AB_MERGE_C R11, RZ, R2, RZ ;  /* 0x00000002ff0b723e */ /* 0x000fe200048060ff */
[----:B------:R-:W-:Y:S02]  /*20dd0*/  FMUL R2, R36, UR15 ;  /* 0x0000000f24027c20 */ /* 0x000fe40008400000 */
[----:B------:R-:W3:Y:S01]  /*20de0*/  LDL.LU R36, [R1+0x2a0] ;  /* 0x0002a00001247983 */ /* 0x000ee20000300800 */
[----:B--2---:R-:W-:-:S03]  /*20df0*/  FMUL R3, R35, UR15 ;  /* 0x0000000f23037c20 */ /* 0x004fc60008400000 */
[----:B------:R-:W2:Y:S01]  /*20e00*/  LDL.LU R35, [R1+0x2a4] ;  /* 0x0002a40001237983 */ /* 0x000ea20000300800 */
[----:B----4-:R-:W-:-:S03]  /*20e10*/  FMUL R4, R33, UR15 ;  /* 0x0000000f21047c20 */ /* 0x010fc60008400000 */
[----:B------:R-:W4:Y:S01]  /*20e20*/  LDL.LU R33, [R1+0x2a8] ;  /* 0x0002a80001217983 */ /* 0x000f220000300800 */
[----:B-----5:R-:W-:-:S03]  /*20e30*/  FMUL R5, R32, UR15 ;  /* 0x0000000f20057c20 */ /* 0x020fc60008400000 */
[----:B------:R-:W5:Y:S01]  /*20e40*/  LDL.LU R32, [R1+0x2ac] ;  /* 0x0002ac0001207983 */ /* 0x000f620000300800 */
[C---:B------:R-:W-:Y:S02]  /*20e50*/  ISETP.LT.OR P5, PT, R0.reuse, 0x9, !P0 ;  /* 0x000000090000780c */ /* 0x040fe400047a1670 */
[C---:B------:R-:W-:Y:S02]  /*20e60*/  ISETP.LT.OR P3, PT, R0.reuse, 0x11, !P1 ;  /* 0x000000110000780c */ /* 0x040fe40004f61670 */
[C---:B------:R-:W-:Y:S02]  /*20e70*/  ISETP.LT.OR P2, PT, R0.reuse, 0x12, !P1 ;  /* 0x000000120000780c */ /* 0x040fe40004f41670 */
[----:B------:R-:W-:-:S07]  /*20e80*/  ISETP.LT.OR P6, PT, R0, 0x12, !P0 ;  /* 0x000000120000780c */ /* 0x000fce00047c1670 */
[----:B------:R-:W-:Y:S01]  /*20e90*/  @!P5 STG.E.U8 desc[UR20][R28.64+0x8], R13 ;  /* 0x0000080d1c00d986 */ /* 0x000fe2000c101114 */
[----:B------:R-:W-:-:S03]  /*20ea0*/  ISETP.LT.OR P5, PT, R0, 0x11, !P0 ;  /* 0x000000110000780c */ /* 0x000fc600047a1670 */
[----:B------:R0:W-:Y:S01]  /*20eb0*/  @!P3 STG.E.U8 desc[UR20][R30.64+0x10], R7 ;  /* 0x000010071e00b986 */ /* 0x0001e2000c101114 */
[----:B------:R-:W-:-:S03]  /*20ec0*/  ISETP.LT.OR P3, PT, R0, 0x19, !P1 ;  /* 0x000000190000780c */ /* 0x000fc60004f61670 */
[----:B------:R1:W-:Y:S01]  /*20ed0*/  @!P2 STG.E.U8 desc[UR20][R30.64+0x11], R9 ;  /* 0x000011091e00a986 */ /* 0x0003e2000c101114 */
[----:B------:R-:W-:Y:S02]  /*20ee0*/  ISETP.LT.OR P2, PT, R0, 0x1a, !P1 ;  /* 0x0000001a0000780c */ /* 0x000fe40004f41670 */
[----:B0-----:R-:W-:Y:S02]  /*20ef0*/  F2FP.SATFINITE.E5M2.F32.PACK_AB_MERGE_C R7, RZ, R2, RZ ;  /* 0x00000002ff07723e */ /* 0x001fe400048060ff */
[----:B-1----:R-:W-:Y:S01]  /*20f00*/  F2FP.SATFINITE.E5M2.F32.PACK_AB_MERGE_C R9, RZ, R3, RZ ;  /* 0x00000003ff09723e */ /* 0x002fe200048060ff */
[----:B------:R-:W-:Y:S02]  /*20f10*/  FMUL R2, R41, UR15 ;  /* 0x0000000f29027c20 */ /* 0x000fe40008400000 */
[----:B------:R-:W5:Y:S01]  /*20f20*/  LDL.LU R41, [R1+0x2b0] ;  /* 0x0002b00001297983 */ /* 0x000f620000300800 */
[----:B------:R-:W-:-:S03]  /*20f30*/  F2FP.SATFINITE.E5M2.F32.PACK_AB_MERGE_C R13, RZ, R4, RZ ;  /* 0x00000004ff0d723e */ /* 0x000fc600048060ff */
[----:B------:R0:W-:Y:S01]  /*20f40*/  @!P6 STG.E.U8 desc[UR20][R28.64+0x11], R7 ;  /* 0x000011071c00e986 */ /* 0x0001e2000c101114 */
[----:B------:R-:W-:-:S03]  /*20f50*/  FMUL R3, R39, UR15 ;  /* 0x0000000f27037c20 */ /* 0x000fc60008400000 */
[----:B------:R-:W5:Y:S01]  /*20f60*/  LDL.LU R39, [R1+0x2b4] ;  /* 0x0002b40001277983 */ /* 0x000f620000300800 */
[----:B------:R-:W-:Y:S02]  /*20f70*/  ISETP.LT.OR P6, PT, R0, 0x1a, !P0 ;  /* 0x0000001a0000780c */ /* 0x000fe400047c1670 */
[----:B0-----:R-:W-:Y:S01]  /*20f80*/  F2FP.SATFINITE.E5M2.F32.PACK_AB_MERGE_C R7, RZ, R2, RZ ;  /* 0x00000002ff07723e */ /* 0x001fe200048060ff */
[----:B------:R-:W-:Y:S04]  /*20f90*/  @!P5 STG.E.U8 desc[UR20][R28.64+0x10], R11 ;  /* 0x0000100b1c00d986 */ /* 0x000fe8000c101114 */
[----:B------:R0:W-:Y:S04]  /*20fa0*/  @!P3 STG.E.U8 desc[UR20][R30.64+0x18], R9 ;  /* 0x000018091e00b986 */ /* 0x0001e8000c101114 */
[----:B------:R1:W-:Y:S01]  /*20fb0*/  @!P2 STG.E.U8 desc[UR20][R30.64+0x19], R13 ;  /* 0x0000190d1e00a986 */ /* 0x0003e2000c101114 */
[----:B0-----:R-:W-:-:S03]  /*20fc0*/  F2FP.SATFINITE.E5M2.F32.PACK_AB_MERGE_C R9, RZ, R3, RZ ;  /* 0x00000003ff09723e */ /* 0x001fc600048060ff */
[----:B------:R0:W-:Y:S01]  /*20fd0*/  @!P6 STG.E.U8 desc[UR20][R28.64+0x19], R7 ;  /* 0x000019071c00e986 */ /* 0x0001e2000c101114 */
[----:B---3--:R-:W-:-:S03]  /*20fe0*/  FMUL R4, R38, UR15 ;  /* 0x0000000f26047c20 */ /* 0x008fc60008400000 */
[----:B------:R-:W3:Y:S02]  /*20ff0*/  LDL.LU R38, [R1+0x2b8] ;  /* 0x0002b80001267983 */ /* 0x000ee40000300800 */
[----:B------:R-:W-:Y:S01]  /*21000*/  F2FP.SATFINITE.E5M2.F32.PACK_AB_MERGE_C R11, RZ, R4, RZ ;  /* 0x00000004ff0b723e */ /* 0x000fe200048060ff */
[----:B------:R-:W-:Y:S02]  /*21010*/  FMUL R2, R37, UR15 ;  /* 0x0000000f25027c20 */ /* 0x000fe40008400000 */
[----:B------:R-:W3:Y:S03]  /*21020*/  LDL.LU R37, [R1+0x2bc] ;  /* 0x0002bc0001257983 */ /* 0x000ee60000300800 */
[----:B-1----:R-:W-:Y:S01]  /*21030*/  F2FP.SATFINITE.E5M2.F32.PACK_AB_MERGE_C R13, RZ, R2, RZ ;  /* 0x00000002ff0d723e */ /* 0x002fe200048060ff */
[----:B------:R-:W-:Y:S02]  /*21040*/  FMUL R3, R36, UR15 ;  /* 0x0000000f24037c20 */ /* 0x000fe40008400000 */
[----:B------:R-:W3:Y:S01]  /*21050*/  LDL.LU R36, [R1+0x2c0] ;  /* 0x0002c00001247983 */ /* 0x000ee20000300800 */
[----:B--2---:R-:W-:-:S03]  /*21060*/  FMUL R2, R35, UR15 ;  /* 0x0000000f23027c20 */ /* 0x004fc60008400000 */
[----:B------:R-:W2:Y:S02]  /*21070*/  LDL.LU R35, [R1+0x2c4] ;  /* 0x0002c40001237983 */ /* 0x000ea40000300800 */
[----:B0-----:R-:W-:Y:S01]  /*21080*/  F2FP.SATFINITE.E5M2.F32.PACK_AB_MERGE_C R7, RZ, R2, RZ ;  /* 0x00000002ff07723e */ /* 0x001fe200048060ff */
[----:B----4-:R-:W-:Y:S02]  /*21090*/  FMUL R4, R33, UR15 ;  /* 0x0000000f21047c20 */ /* 0x010fe40008400000 */
[----:B------:R-:W4:Y:S01]  /*210a0*/  LDL.LU R33, [R1+0x2c8] ;  /* 0x0002c80001217983 */ /* 0x000f220000300800 */
[----:B-----5:R-:W-:-:S03]  /*210b0*/  FMUL R2, R32, UR15 ;  /* 0x0000000f20027c20 */ /* 0x020fc60008400000 */
[----:B------:R-:W5:Y:S01]  /*210c0*/  LDL.LU R32, [R1+0x2cc] ;  /* 0x0002cc0001207983 */ /* 0x000f620000300800 */
[C---:B------:R-:W-:Y:S02]  /*210d0*/  ISETP.LT.OR P5, PT, R0.reuse, 0x19, !P0 ;  /* 0x000000190000780c */ /* 0x040fe400047a1670 */
[C---:B------:R-:W-:Y:S02]  /*210e0*/  ISETP.LT.OR P3, PT, R0.reuse, 0x21, !P1 ;  /* 0x000000210000780c */ /* 0x040fe40004f61670 */
[C---:B------:R-:W-:Y:S02]  /*210f0*/  ISETP.LT.OR P2, PT, R0.reuse, 0x22, !P1 ;  /* 0x000000220000780c */ /* 0x040fe40004f41670 */
[----:B------:R-:W-:Y:S02]  /*21100*/  F2FP.SATFINITE.E5M2.F32.PACK_AB_MERGE_C R5, RZ, R5, RZ ;  /* 0x00000005ff05723e */ /* 0x000fe400048060ff */
[----:B------:R-:W-:-:S05]  /*21110*/  ISETP.LT.OR P6, PT, R0, 0x22, !P0 ;  /* 0x000000220000780c */ /* 0x000fca00047c1670 */
[----:B------:R0:W-:Y:S01]  /*21120*/  @!P5 STG.E.U8 desc[UR20][R28.64+0x18], R5 ;  /* 0x000018051c00d986 */ /* 0x0001e2000c101114 */
[----:B------:R-:W-:-:S03]  /*21130*/  ISETP.LT.OR P5, PT, R0, 0x21, !P0 ;  /* 0x000000210000780c */ /* 0x000fc600047a1670 */
[----:B------:R-:W-:Y:S01]  /*21140*/  @!P3 STG.E.U8 desc[UR20][R30.64+0x20], R9 ;  /* 0x000020091e00b986 */ /* 0x000fe2000c101114 */
        /* <DEDUP_REMOVED lines=8> */
[----:B------:R-:W-:Y:S01]  /*211d0*/  @!P6 STG.E.U8 desc[UR20][R28.64+0x21], R5 ;  /* 0x000021051c00e986 */ /* 0x000fe2000c101114 */
[----:B------:R-:W-:-:S03]  /*211e0*/  FMUL R3, R39, UR15 ;  /* 0x0000000f27037c20 */ /* 0x000fc60008400000 */
[----:B------:R-:W5:Y:S01]  /*211f0*/  LDL.LU R39, [R1+0x2d4] ;  /* 0x0002d40001277983 */ /* 0x000f620000300800 */
[----:B------:R-:W-:-:S03]  /*21200*/  ISETP.LT.OR P6, PT, R0, 0x2a, !P0 ;  /* 0x0000002a0000780c */ /* 0x000fc600047c1670 */
[----:B------:R-:W-:Y:S04]  /*21210*/  @!P5 STG.E.U8 desc[UR20][R28.64+0x20], R13 ;  /* 0x0000200d1c00d986 */ /* 0x000fe8000c101114 */
[----:B------:R0:W-:Y:S04]  /*21220*/  @!P3 STG.E.U8 desc[UR20][R30.64+0x28], R7 ;  /* 0x000028071e00b986 */ /* 0x0001e8000c101114 */
[----:B------:R1:W-:Y:S01]  /*21230*/  @!P2 STG.E.U8 desc[UR20][R30.64+0x29], R9 ;  /* 0x000029091e00a986 */ /* 0x0003e2000c101114 */
[----:B0-----:R-:W-:Y:S02]  /*21240*/  F2FP.SATFINITE.E5M2.F32.PACK_AB_MERGE_C R7, RZ, R2, RZ ;  /* 0x00000002ff07723e */ /* 0x001fe400048060ff */
[----:B-1----:R-:W-:-:S03]  /*21250*/  F2FP.SATFINITE.E5M2.F32.PACK_AB_MERGE_C R9, RZ, R3, RZ ;  /* 0x00000003ff09723e */ /* 0x002fc600048060ff */
[----:B------:R0:W-:Y:S01]  /*21260*/  @!P6 STG.E.U8 desc[UR20][R28.64+0x29], R7 ;  /* 0x000029071c00e986 */ /* 0x0001e2000c101114 */
[----:B---3--:R-:W-:-:S03]  /*21270*/  FMUL R4, R38, UR15 ;  /* 0x0000000f26047c20 */ /* 0x008fc60008400000 */
[----:B------:R-:W3:Y:S02]  /*21280*/  LDL.LU R38, [R1+0x2d8] ;  /* 0x0002d80001267983 */ /* 0x000ee40000300800 */
[----:B------:R-:W-:Y:S01]  /*21290*/  F2FP.SATFINITE.E5M2.F32.PACK_AB_MERGE_C R13, RZ, R4, RZ ;  /* 0x00000004ff0d723e */ /* 0x000fe200048060ff */
        /* <DEDUP_REMOVED lines=21> */
[----:B------:R-:W-:Y:S02]  /*213f0*/  F2FP.SATFINITE.E5M2.F32.PACK_AB_MERGE_C R5, RZ, R5, RZ ;  /* 0x00000005ff05723e */ /* 0x000fe400048060ff */
        /* <DEDUP_REMOVED lines=204> */
[----:B------:R-:W-:Y:S01]  /*220c0*/  F2FP.SATFINITE.E5M2.F32.PACK_AB_MERGE_C R9, RZ, R4, RZ ;  /* 0x00000004ff09723e */ /* 0x000fe200048060ff */
[----:B------:R-:W-:-:S02]  /*220d0*/  FMUL R3, R39, UR15 ;  /* 0x0000000f27037c20 */ /* 0x000fc40008400000 */
[----:B------:R-:W5:Y:S04]  /*220e0*/  LDL.LU R39, [R1+0x394] ;  /* 0x0003940001277983 */ /* 0x000f680000300800 */
[----:B------:R-:W-:Y:S04]  /*220f0*/  @!P6 STG.E.U8 desc[UR20][R28.64+0x81], R5 ;  /* 0x000081051c00e986 */ /* 0x000fe8000c101114 */
[----:B------:R-:W-:Y:S04]  /*22100*/  @!P5 STG.E.U8 desc[UR20][R28.64+0x80], R13 ;  /* 0x0000800d1c00d986 */ /* 0x000fe8000c101114 */
[----:B------:R0:W-:Y:S04]  /*22110*/  @!P3 STG.E.U8 desc[UR20][R30.64+0x88], R7 ;  /* 0x000088071e00b986 */ /* 0x0001e8000c101114 */
[----:B------:R1:W-:Y:S01]  /*22120*/  @!P2 STG.E.U8 desc[UR20][R30.64+0x89], R9 ;  /* 0x000089091e00a986 */ /* 0x0003e2000c101114 */
[----:B0-----:R-:W-:-:S02]  /*22130*/  F2FP.SATFINITE.E5M2.F32.PACK_AB_MERGE_C R7, RZ, R2, RZ ;  /* 0x00000002ff07723e */ /* 0x001fc400048060ff */
[----:B-1----:R-:W-:Y:S01]  /*22140*/  F2FP.SATFINITE.E5M2.F32.PACK_AB_MERGE_C R9, RZ, R3, RZ ;  /* 0x00000003ff09723e */ /* 0x002fe200048060ff */
[----:B---3--:R-:W-:Y:S02]  /*22150*/  FMUL R4, R38, UR15 ;  /* 0x0000000f26047c20 */ /* 0x008fe40008400000 */
[----:B------:R-:W3:Y:S03]  /*22160*/  LDL.LU R38, [R1+0x398] ;  /* 0x0003980001267983 */ /* 0x000ee60000300800 */
[----:B------:R-:W-:Y:S01]  /*22170*/  F2FP.SATFINITE.E5M2.F32.PACK_AB_MERGE_C R13, RZ, R4, RZ ;  /* 0x00000004ff0d723e */ /* 0x000fe200048060ff */
[----:B------:R-:W-:Y:S02]  /*22180*/  FMUL R5, R37, UR15 ;  /* 0x0000000f25057c20 */ /* 0x000fe40008400000 */
[----:B------:R-:W3:Y:S01]  /*22190*/  LDL.LU R37, [R1+0x39c] ;  /* 0x00039c0001257983 */ /* 0x000ee20000300800 */
[----:B------:R-:W-:-:S03]  /*221a0*/  FMUL R2, R36, UR15 ;  /* 0x0000000f24027c20 */ /* 0x000fc60008400000 */
[----:B------:R-:W3:Y:S01]  /*221b0*/  LDL.LU R36, [R1+0x3a0] ;  /* 0x0003a00001247983 */ /* 0x000ee20000300800 */
[----:B--2---:R-:W-:-:S03]  /*221c0*/  FMUL R3, R35, UR15 ;  /* 0x0000000f23037c20 */ /* 0x004fc60008400000 */
[----:B------:R-:W2:Y:S01]  /*221d0*/  LDL.LU R35, [R1+0x3a4] ;  /* 0x0003a40001237983 */ /* 0x000ea20000300800 */
[----:B------:R-:W-:Y:S01]  /*221e0*/  F2FP.SATFINITE.E5M2.F32.PACK_AB_MERGE_C R15, RZ, R5, RZ ;  /* 0x00000005ff0f723e */ /* 0x000fe200048060ff */
        /* <DEDUP_REMOVED lines=10> */
[----:B------:R-:W-:Y:S01]  /*22290*/  @!P5 STG.E.U8 desc[UR20][R28.64+0x88], R11 ;  /* 0x0000880b1c00d986 */ /* 0x000fe2000c101114 */
[----:B------:R-:W-:-:S03]  /*222a0*/  ISETP.LT.OR P5, PT, R0, 0x91, !P0 ;  /* 0x000000910000780c */ /* 0x000fc600047a1670 */
[----:B------:R1:W-:Y:S01]  /*222b0*/  @!P3 STG.E.U8 desc[UR20][R30.64+0x90], R9 ;  /* 0x000090091e00b986 */ /* 0x0003e2000c101114 */
[C---:B------:R-:W-:Y:S02]  /*222c0*/  ISETP.LT.OR P3, PT, R0.reuse, 0x99, !P1 ;  /* 0x000000990000780c */ /* 0x040fe40004f61670 */
[----:B0-----:R-:W-:Y:S01]  /*222d0*/  F2FP.SATFINITE.E5M2.F32.PACK_AB_MERGE_C R7, RZ, R2, RZ ;  /* 0x00000002ff07723e */ /* 0x001fe200048060ff */
[----:B------:R-:W-:Y:S01]  /*222e0*/  @!P2 STG.E.U8 desc[UR20][R30.64+0x91], R13 ;  /* 0x0000910d1e00a986 */ /* 0x000fe2000c101114 */
[----:B------:R-:W-:Y:S02]  /*222f0*/  ISETP.LT.OR P2, PT, R0, 0x9a, !P1 ;  /* 0x0000009a0000780c */ /* 0x000fe40004f41670 */
        /* <DEDUP_REMOVED lines=86> */
[----:B------:R-:W-:Y:S01]  /*22860*/  FMUL R2, R39, UR15 ;  /* 0x0000000f27027c20 */ /* 0x000fe20008400000 */
[----:B------:R-:W-:Y:S02]  /*22870*/  ISETP.LT.OR P6, PT, R0, 0xba, !P0 ;  /* 0x000000ba0000780c */ /* 0x000fe400047c1670 */
[----:B------:R-:W5:Y:S02]  /*22880*/  LDL.LU R39, [R1+0x3f4] ;  /* 0x0003f40001277983 */ /* 0x000f640000300800 */
[----:B0-----:R-:W-:Y:S02]  /*22890*/  F2FP.SATFINITE.E5M2.F32.PACK_AB_MERGE_C R7, RZ, R2, RZ ;  /* 0x00000002ff07723e */ /* 0x001fe400048060ff */
        /* <DEDUP_REMOVED lines=28> */
[C---:B------:R-:W-:Y:S02]  /*22a60*/  ISETP.LT.OR P2, PT, R0.reuse, 0xca, !P1 ;  /* 0x000000ca0000780c */ /* 0x040fe40004f41670 */
[----:B0-----:R-:W-:Y:S02]  /*22a70*/  F2FP.SATFINITE.E5M2.F32.PACK_AB_MERGE_C R7, RZ, R2, RZ ;  /* 0x00000002ff07723e */ /* 0x001fe400048060ff */
[----:B-1----:R-:W-:Y:S01]  /*22a80*/  F2FP.SATFINITE.E5M2.F32.PACK_AB_MERGE_C R9, RZ, R3, RZ ;  /* 0x00000003ff09723e */ /* 0x002fe200048060ff */
[----:B------:R-:W-:Y:S02]  /*22a90*/  FMUL R2, R41, UR15 ;  /* 0x0000000f29027c20 */ /* 0x000fe40008400000 */
[----:B------:R0:W-:Y:S01]  /*22aa0*/  @!P6 STG.E.U8 desc[UR20][R28.64+0xc1], R7 ;  /* 0x0000c1071c00e986 */ /* 0x0001e2000c101114 */
[----:B------:R-:W-:-:S03]  /*22ab0*/  ISETP.LT.OR P6, PT, R0, 0xca, !P0 ;  /* 0x000000ca0000780c */ /* 0x000fc600047c1670 */
[----:B------:R-:W5:Y:S01]  /*22ac0*/  LDL.LU R41, [R1+0x410] ;  /* 0x0004100001297983 */ /* 0x000f620000300800 */
[----:B------:R-:W-:Y:S01]  /*22ad0*/  F2FP.SATFINITE.E5M2.F32.PACK_AB_MERGE_C R13, RZ, R4, RZ ;  /* 0x00000004ff0d723e */ /* 0x000fe200048060ff */
[----:B------:R-:W-:Y:S02]  /*22ae0*/  FMUL R3, R39, UR15 ;  /* 0x0000000f27037c20 */ /* 0x000fe40008400000 */
[----:B------:R-:W5:Y:S01]  /*22af0*/  LDL.LU R39, [R1+0x414] ;  /* 0x0004140001277983 */ /* 0x000f620000300800 */
[----:B0-----:R-:W-:-:S03]  /*22b00*/  F2FP.SATFINITE.E5M2.F32.PACK_AB_MERGE_C R7, RZ, R2, RZ ;  /* 0x00000002ff07723e */ /* 0x001fc600048060ff */
        /* <DEDUP_REMOVED lines=21> */
[C---:B------:R-:W-:Y:S01]  /*22c60*/  ISETP.LT.OR P3, PT, R0.reuse, 0xd1, !P1 ;  /* 0x000000d10000780c */ /* 0x040fe20004f61670 */
[----:B------:R-:W5:Y:S01]  /*22c70*/  LDL.LU R42, [R1+0x430] ;  /* 0x00043000012a7983 */ /* 0x000f620000300800 */
[C---:B------:R-:W-:Y:S02]  /*22c80*/  ISETP.LT.OR P2, PT, R0.reuse, 0xd2, !P1 ;  /* 0x000000d20000780c */ /* 0x040fe40004f41670 */
[----:B------:R-:W-:Y:S02]  /*22c90*/  ISETP.LT.OR P6, PT, R0, 0xd2, !P0 ;  /* 0x000000d20000780c */ /* 0x000fe400047c1670 */
[----:B------:R-:W-:-:S05]  /*22ca0*/  F2FP.SATFINITE.E5M2.F32.PACK_AB_MERGE_C R5, RZ, R5, RZ ;  /* 0x00000005ff05723e */ /* 0x000fca00048060ff */
[----:B------:R0:W-:Y:S01]  /*22cb0*/  @!P5 STG.E.U8 desc[UR20][R28.64+0xc8], R5 ;  /* 0x0000c8051c00d986 */ /* 0x0001e2000c101114 */
[----:B------:R-:W-:-:S03]  /*22cc0*/  ISETP.LT.OR P5, PT, R0, 0xd1, !P0 ;  /* 0x000000d10000780c */ /* 0x000fc600047a1670 */
[----:B------:R-:W-:Y:S01]  /*22cd0*/  @!P3 STG.E.U8 desc[UR20][R30.64+0xd0], R9 ;  /* 0x0000d0091e00b986 */ /* 0x000fe2000c101114 */
[----:B------:R-:W-:-:S03]  /*22ce0*/  ISETP.LT.OR P3, PT, R0, 0xd9, !P1 ;  /* 0x000000d90000780c */ /* 0x000fc60004f61670 */
[----:B------:R1:W-:Y:S01]  /*22cf0*/  @!P2 STG.E.U8 desc[UR20][R30.64+0xd1], R11 ;  /* 0x0000d10b1e00a986 */ /* 0x0003e2000c101114 */
[----:B0-----:R-:W-:Y:S02]  /*22d00*/  F2FP.SATFINITE.E5M2.F32.PACK_AB_MERGE_C R5, RZ, R3, RZ ;  /* 0x00000003ff05723e */ /* 0x001fe400048060ff */
[----:B------:R-:W-:-:S03]  /*22d10*/  ISETP.LT.OR P2, PT, R0, 0xda, !P1 ;  /* 0x000000da0000780c */ /* 0x000fc60004f41670 */
[----:B------:R-:W-:Y:S01]  /*22d20*/  @!P6 STG.E.U8 desc[UR20][R28.64+0xd1], R5 ;  /* 0x0000d1051c00e986 */ /* 0x000fe2000c101114 */
[----:B-1----:R-:W-:Y:S02]  /*22d30*/  F2FP.SATFINITE.E5M2.F32.PACK_AB_MERGE_C R11, RZ, R2, RZ ;  /* 0x00000002ff0b723e */ /* 0x002fe400048060ff */
[----:B------:R-:W-:Y:S01]  /*22d40*/  ISETP.LT.OR P6, PT, R0, 0xda, !P0 ;  /* 0x000000da0000780c */ /* 0x000fe200047c1670 */
[----:B------:R-:W-:Y:S02]  /*22d50*/  FMUL R2, R41, UR15 ;  /* 0x0000000f29027c20 */ /* 0x000fe40008400000 */
[----:B------:R-:W5:Y:S01]  /*22d60*/  LDL.LU R41, [R1+0x434] ;  /* 0x0004340001297983 */ /* 0x000f620000300800 */
[----:B------:R-:W-:-:S03]  /*22d70*/  FMUL R3, R39, UR15 ;  /* 0x0000000f27037c20 */ /* 0x000fc60008400000 */
[----:B------:R-:W5:Y:S01]  /*22d80*/  LDL.LU R39, [R1+0x438] ;  /* 0x0004380001277983 */ /* 0x000f620000300800 */
[----:B------:R-:W-:-:S03]  /*22d90*/  F2FP.SATFINITE.E5M2.F32.PACK_AB_MERGE_C R9, RZ, R4, RZ ;  /* 0x00000004ff09723e */ /* 0x000fc600048060ff */
        /* <DEDUP_REMOVED lines=12> */
[----:B------:R-:W3:Y:S02]  /*22e60*/  LDL.LU R36, [R1+0x444] ;  /* 0x0004440001247983 */ /* 0x000ee40000300800 */
[----:B0-----:R-:W-:Y:S01]  /*22e70*/  F2FP.SATFINITE.E5M2.F32.PACK_AB_MERGE_C R7, RZ, R2, RZ ;  /* 0x00000002ff07723e */ /* 0x001fe200048060ff */
[----:B--2---:R-:W-:Y:S02]  /*22e80*/  FMUL R3, R35, UR15 ;  /* 0x0000000f23037c20 */ /* 0x004fe40008400000 */
        /* <DEDUP_REMOVED lines=15> */
[----:B------:R-:W-:Y:S02]  /*22f80*/  F2FP.SATFINITE.E5M2.F32.PACK_AB_MERGE_C R5, RZ, R5, RZ ;  /* 0x00000005ff05723e */ /* 0x000fe400048060ff */
[----:B0-----:R-:W-:Y:S01]  /*22f90*/  F2FP.SATFINITE.E5M2.F32.PACK_AB_MERGE_C R11, RZ, R4, RZ ;  /* 0x00000004ff0b723e */ /* 0x001fe200048060ff */
[----:B------:R0:W-:Y:S01]  /*22fa0*/  @!P6 STG.E.U8 desc[UR20][R28.64+0xe1], R7 ;  /* 0x0000e1071c00e986 */ /* 0x0001e2000c101114 */
[C---:B------:R-:W-:Y:S02]  /*22fb0*/  ISETP.LT.OR P6, PT, R0.reuse, 0xea, !P0 ;  /* 0x000000ea0000780c */ /* 0x040fe400047c1670 */
[----:B-1----:R-:W-:Y:S01]  /*22fc0*/  F2FP.SATFINITE.E5M2.F32.PACK_AB_MERGE_C R9, RZ, R3, RZ ;  /* 0x00000003ff09723e */ /* 0x002fe200048060ff */
[----:B------:R1:W-:Y:S01]  /*22fd0*/  @!P5 STG.E.U8 desc[UR20][R28.64+0xe0], R5 ;  /* 0x0000e0051c00d986 */ /* 0x0003e2000c101114 */
[----:B------:R-:W-:-:S03]  /*22fe0*/  ISETP.LT.OR P5, PT, R0, 0xe9, !P0 ;  /* 0x000000e90000780c */ /* 0x000fc600047a1670 */
[----:B------:R-:W-:Y:S01]  /*22ff0*/  @!P2 STG.E.U8 desc[UR20][R30.64+0xe9], R11 ;  /* 0x0000e90b1e00a986 */ /* 0x000fe2000c101114 */
[----:B------:R-:W-:Y:S01]  /*23000*/  ISETP.LT.OR P2, PT, R0, 0xf2, !P1 ;  /* 0x000000f20000780c */ /* 0x000fe20004f41670 */
[----:B------:R-:W-:Y:S02]  /*23010*/  FMUL R3, R42, UR15 ;  /* 0x0000000f2a037c20 */ /* 0x000fe40008400000 */
[----:B------:R3:W-:Y:S01]  /*23020*/  @!P3 STG.E.U8 desc[UR20][R30.64+0xe8], R9 ;  /* 0x0000e8091e00b986 */ /* 0x0007e2000c101114 */
[----:B------:R-:W-:Y:S01]  /*23030*/  ISETP.LT.OR P3, PT, R0, 0xf1, !P1 ;  /* 0x000000f10000780c */ /* 0x000fe20004f61670 */
[----:B------:R-:W-:Y:S01]  /*23040*/  FMUL R4, R39, UR15 ;  /* 0x0000000f27047c20 */ /* 0x000fe20008400000 */
[----:B------:R-:W-:Y:S01]  /*23050*/  F2FP.SATFINITE.E5M2.F32.PACK_AB_MERGE_C R13, RZ, R2, RZ ;  /* 0x00000002ff0d723e */ /* 0x000fe200048060ff */
[----:B------:R-:W-:Y:S01]  /*23060*/  FMUL R2, R41, UR15 ;  /* 0x0000000f29027c20 */ /* 0x000fe20008400000 */
[----:B------:R-:W-:Y:S02]  /*23070*/  F2FP.SATFINITE.E5M2.F32.PACK_AB_MERGE_C R3, RZ, R3, RZ ;  /* 0x00000003ff03723e */ /* 0x000fe400048060ff */
[----:B0-----:R-:W-:-:S02]  /*23080*/  F2FP.SATFINITE.E5M2.F32.PACK_AB_MERGE_C R7, RZ, R4, RZ ;  /* 0x00000004ff07723e */ /* 0x001fc400048060ff */
[----:B-1----:R-:W-:Y:S01]  /*23090*/  F2FP.SATFINITE.E5M2.F32.PACK_AB_MERGE_C R5, RZ, R2, RZ ;  /* 0x00000002ff05723e */ /* 0x002fe200048060ff */
[----:B------:R-:W-:Y:S01]  /*230a0*/  @!P5 STG.E.U8 desc[UR20][R28.64+0xe8], R13 ;  /* 0x0000e80d1c00d986 */ /* 0x000fe2000c101114 */
[----:B------:R-:W-:-:S03]  /*230b0*/  ISETP.LT.OR P5, PT, R0, 0xf1, !P0 ;  /* 0x000000f10000780c */ /* 0x000fc600047a1670 */
[----:B------:R-:W-:Y:S01]  /*230c0*/  @!P6 STG.E.U8 desc[UR20][R28.64+0xe9], R3 ;  /* 0x0000e9031c00e986 */ /* 0x000fe2000c101114 */
[----:B------:R-:W-:-:S03]  /*230d0*/  ISETP.LT.OR P6, PT, R0, 0xf2, !P0 ;  /* 0x000000f20000780c */ /* 0x000fc600047c1670 */
[----:B------:R0:W-:Y:S01]  /*230e0*/  @!P2 STG.E.U8 desc[UR20][R30.64+0xf1], R7 ;  /* 0x0000f1071e00a986 */ /* 0x0001e2000c101114 */
[C---:B------:R-:W-:Y:S02]  /*230f0*/  ISETP.LT.OR P2, PT, R0.reuse, 0xf9, !P1 ;  /* 0x000000f90000780c */ /* 0x040fe40004f41670 */
[C---:B------:R-:W-:Y:S01]  /*23100*/  ISETP.LT.OR P1, PT, R0.reuse, 0xfa, !P1 ;  /* 0x000000fa0000780c */ /* 0x040fe20004f21670 */
[----:B------:R5:W-:Y:S01]  /*23110*/  @!P3 STG.E.U8 desc[UR20][R30.64+0xf0], R5 ;  /* 0x0000f0051e00b986 */ /* 0x000be2000c101114 */
[C---:B------:R-:W-:Y:S02]  /*23120*/  ISETP.LT.OR P3, PT, R0.reuse, 0xf9, !P0 ;  /* 0x000000f90000780c */ /* 0x040fe40004761670 */
[----:B------:R-:W-:Y:S01]  /*23130*/  ISETP.LT.OR P0, PT, R0, 0xfa, !P0 ;  /* 0x000000fa0000780c */ /* 0x000fe20004701670 */
[----:B---3--:R-:W-:-:S05]  /*23140*/  FMUL R2, R38, UR15 ;  /* 0x0000000f26027c20 */ /* 0x008fca0008400000 */
[----:B------:R-:W-:-:S05]  /*23150*/  F2FP.SATFINITE.E5M2.F32.PACK_AB_MERGE_C R9, RZ, R2, RZ ;  /* 0x00000002ff09723e */ /* 0x000fca00048060ff */
[----:B------:R1:W-:Y:S01]  /*23160*/  @!P5 STG.E.U8 desc[UR20][R28.64+0xf0], R9 ;  /* 0x0000f0091c00d986 */ /* 0x0003e2000c101114 */
[----:B------:R-:W-:Y:S01]  /*23170*/  FMUL R0, R37, UR15 ;  /* 0x0000000f25007c20 */ /* 0x000fe20008400000 */
[----:B------:R-:W-:-:S04]  /*23180*/  FMUL R2, R36, UR15 ;  /* 0x0000000f24027c20 */ /* 0x000fc80008400000 */
[----:B0-----:R-:W-:Y:S01]  /*23190*/  F2FP.SATFINITE.E5M2.F32.PACK_AB_MERGE_C R7, RZ, R0, RZ ;  /* 0x00000000ff07723e */ /* 0x001fe200048060ff */
[----:B--2---:R-:W-:Y:S01]  /*231a0*/  FMUL R3, R35, UR15 ;  /* 0x0000000f23037c20 */ /* 0x004fe20008400000 */
[----:B------:R-:W-:-:S04]  /*231b0*/  F2FP.SATFINITE.E5M2.F32.PACK_AB_MERGE_C R11, RZ, R2, RZ ;  /* 0x00000002ff0b723e */ /* 0x000fc800048060ff */
[----:B------:R-:W-:Y:S01]  /*231c0*/  F2FP.SATFINITE.E5M2.F32.PACK_AB_MERGE_C R3, RZ, R3, RZ ;  /* 0x00000003ff03723e */ /* 0x000fe200048060ff */
[----:B------:R1:W-:Y:S04]  /*231d0*/  @!P6 STG.E.U8 desc[UR20][R28.64+0xf1], R7 ;  /* 0x0000f1071c00e986 */ /* 0x0003e8000c101114 */
[----:B------:R1:W-:Y:S04]  /*231e0*/  @!P2 STG.E.U8 desc[UR20][R30.64+0xf8], R11 ;  /* 0x0000f80b1e00a986 */ /* 0x0003e8000c101114 */
[----:B------:R1:W-:Y:S01]  /*231f0*/  @!P1 STG.E.U8 desc[UR20][R30.64+0xf9], R3 ;  /* 0x0000f9031e009986 */ /* 0x0003e2000c101114 */
[----:B----4-:R-:W-:Y:S01]  /*23200*/  FMUL R4, R33, UR15 ;  /* 0x0000000f21047c20 */ /* 0x010fe20008400000 */
[----:B-----5:R-:W-:-:S04]  /*23210*/  FMUL R5, R32, UR15 ;  /* 0x0000000f20057c20 */ /* 0x020fc80008400000 */
[----:B------:R-:W-:Y:S02]  /*23220*/  F2FP.SATFINITE.E5M2.F32.PACK_AB_MERGE_C R13, RZ, R4, RZ ;  /* 0x00000004ff0d723e */ /* 0x000fe400048060ff */
[----:B------:R-:W-:-:S03]  /*23230*/  F2FP.SATFINITE.E5M2.F32.PACK_AB_MERGE_C R5, RZ, R5, RZ ;  /* 0x00000005ff05723e */ /* 0x000fc600048060ff */
[----:B------:R1:W-:Y:S04]  /*23240*/  @!P3 STG.E.U8 desc[UR20][R28.64+0xf8], R13 ;  /* 0x0000f80d1c00b986 */ /* 0x0003e8000c101114 */
[----:B------:R1:W-:Y:S02]  /*23250*/  @!P0 STG.E.U8 desc[UR20][R28.64+0xf9], R5 ;  /* 0x0000f9051c008986 */ /* 0x0003e4000c101114 */
.L_x_545:
[----:B------:R-:W-:Y:S05]  /*23260*/  BSYNC B0 ;  /* 0x0000000000007941 */ /* 0x000fea0003800000 */
.L_x_31:
[----:B-12---:R-:W2:Y:S04]  /*23270*/  LDL.LU R3, [R1+0x454] ;  /* 0x0004540001037983 */ /* 0x006ea80000300800 */
[----:B------:R-:W2:Y:S01]  /*23280*/  LDL.LU R2, [R1+0x458] ;  /* 0x0004580001027983 */ /* 0x000ea20000300800 */
[----:B------:R-:W-:Y:S01]  /*23290*/  ULDC UR6, c[0x0][0xc] ;  /* 0x0000030000067ab9 */ /* 0x000fe20000000800 */
[----:B------:R-:W-:Y:S01]  /*232a0*/  ULDC UR7, c[0x0][0x10] ;  /* 0x0000040000077ab9 */ /* 0x000fe20000000800 */
[----:B---34-:R-:W2:Y:S01]  /*232b0*/  LDC R5, c[0x0][0x14] ;  /* 0x00000500ff057b82 */ /* 0x018ea20000000800 */
[----:B------:R-:W-:Y:S01]  /*232c0*/  UIMAD.WIDE.U32 UR6, UR6, UR7, URZ ;  /* 0x00000007060672a5 */ /* 0x000fe2000f8e003f */
[----:B-----5:R-:W-:Y:S01]  /*232d0*/  PRMT R0, RZ, 0x7610, R0 ;  /* 0x00007610ff007816 */ /* 0x020fe20000000000 */
[----:B------:R-:W-:-:S04]  /*232e0*/  UMOV UR10, 0xffffffff ;  /* 0xffffffff000a7882 */ /* 0x000fc80000000000 */
[----:B--2---:R-:W-:-:S04]  /*232f0*/  IMAD.WIDE.U32 R2, R5, UR6, R2 ;  /* 0x0000000605027c25 */ /* 0x004fc8000f8e0002 */
[----:B------:R-:W-:Y:S01]  /*23300*/  IMAD R5, R5, UR7, RZ ;  /* 0x0000000705057c24 */ /* 0x000fe2000f8e02ff */
[----:B------:R-:W-:Y:S01]  /*23310*/  ULDC.64 UR6, c[0x0][0x650] ;  /* 0x0001940000067ab9 */ /* 0x000fe20000000a00 */
[----:B------:R-:W-:Y:S01]  /*23320*/  IMAD.MOV.U32 R11, RZ, RZ, R2 ;  /* 0x000000ffff0b7224 */ /* 0x000fe200078e0002 */
[----:B------:R-:W-:Y:S01]  /*23330*/  ISETP.GE.U32.AND P0, PT, R2, UR6, PT ;  /* 0x0000000602007c0c */ /* 0x000fe2000bf06070 */
[----:B------:R-:W-:Y:S02]  /*23340*/  IMAD.IADD R13, R3, 0x1, R5 ;  /* 0x00000001030d7824 */ /* 0x000fe400078e0205 */
[----:B------:R-:W-:-:S03]  /*23350*/  IMAD.MOV.U32 R2, RZ, RZ, -0x1 ;  /* 0xffffffffff027424 */ /* 0x000fc600078e00ff */
[----:B------:R1:W-:Y:S01]  /*23360*/  STL [R1+0x454], R13 ;  /* 0x0004540d01007387 */ /* 0x0003e20000100800 */
[----:B------:R-:W-:-:S03]  /*23370*/  ISETP.GE.U32.AND.EX P0, PT, R13, UR7, PT, P0 ;  /* 0x000000070d007c0c */ /* 0x000fc6000bf06100 */
[----:B------:R1:W-:Y:S04]  /*23380*/  STL [R1+0x458], R11 ;  /* 0x0004580b01007387 */ /* 0x0003e80000100800 */
[----:B------:R1:W-:Y:S06]  /*23390*/  STL [R1+0x45c], R2 ;  /* 0x00045c0201007387 */ /* 0x0003ec0000100800 */
[----:B------:R-:W-:Y:S05]  /*233a0*/  @P0 BRA `(.L_x_546) ;  /* 0x0000000400740947 */ /* 0x000fea0003800000 */
[----:B------:R-:W2:Y:S01]  /*233b0*/  S2R R8, SR_CTAID.X ;  /* 0x0000000000087919 */ /* 0x000ea20000002500 */
[----:B------:R-:W-:Y:S01]  /*233c0*/  ULDC.64 UR18, c[0x0][0x628] ;  /* 0x00018a0000127ab9 */ /* 0x000fe20000000a00 */
[----:B------:R-:W3:Y:S01]  /*233d0*/  LDC R9, c[0x0][0x144] ;  /* 0x00005100ff097b82 */ /* 0x000ee20000000800 */
[----:B------:R-:W-:Y:S01]  /*233e0*/  ULDC UR6, c[0x0][0x150] ;  /* 0x0000540000067ab9 */ /* 0x000fe20000000800 */
[----:B------:R-:W4:Y:S01]  /*233f0*/  S2R R12, SR_CTAID.Y ;  /* 0x00000000000c7919 */ /* 0x000f220000002600 */
[----:B------:R-:W-:Y:S01]  /*23400*/  ISETP.NE.U32.AND P0, PT, RZ, UR18, PT ;  /* 0x00000012ff007c0c */ /* 0x000fe2000bf05070 */
[----:B------:R-:W-:Y:S01]  /*23410*/  ULDC UR14, c[0x0][0x630] ;  /* 0x00018c00000e7ab9 */ /* 0x000fe20000000800 */
[----:B------:R-:W-:Y:S02]  /*23420*/  R2UR UR16, R11 ;  /* 0x000000000b1072ca */ /* 0x000fe400000e0000 */
[----:B------:R-:W-:Y:S01]  /*23430*/  ISETP.NE.AND.EX P0, PT, RZ, UR19, PT, P0 ;  /* 0x00000013ff007c0c */ /* 0x000fe2000bf05300 */
[----:B0-----:R-:W0:Y:S01]  /*23440*/  LDC.64 R6, c[0x0][0x620] ;  /* 0x00018800ff067b82 */ /* 0x001e220000000a00 */
[----:B------:R-:W-:-:S02]  /*23450*/  R2UR UR17, R13 ;  /* 0x000000000d1172ca */ /* 0x000fc400000e0000 */
[----:B--2---:R-:W-:-:S05]  /*23460*/  I2FP.F32.U32 R0, R8 ;  /* 0x0000000800007245 */ /* 0x004fca0000201000 */
[----:B------:R-:W-:-:S06]  /*23470*/  FMUL R0, R0, UR6 ;  /* 0x0000000600007c20 */ /* 0x000fcc0008400000 */
[----:B------:R-:W2:Y:S01]  /*23480*/  F2I.U32.TRUNC.NTZ R0, R0 ;  /* 0x0000000000007305 */ /* 0x000ea2000020f000 */
[----:B----4-:R-:W-:Y:S05]  /*23490*/  @!P0 BRA `(.L_x_547) ;  /* 0x0000000000308947 */ /* 0x010fea0003800000 */
        /* <DEDUP_REMOVED lines=12> */
.L_x_547:
[----:B------:R-:W-:Y:S01]  /*23560*/  USHF.R.U64 UR10, UR16, UR14, UR17 ;  /* 0x0000000e100a7299 */ /* 0x000fe20008001211 */
[----:B------:R-:W4:Y:S01]  /*23570*/  LDC.64 R20, c[0x0][0x640] ;  /* 0x00019000ff147b82 */ /* 0x000f220000000a00 */
[----:B------:R-:W-:Y:S01]  /*23580*/  USHF.R.U32.HI UR6, URZ, UR14, UR17 ;  /* 0x0000000e3f067299 */ /* 0x000fe20008011611 */
[----:B--2---:R-:W-:Y:S02]  /*23590*/  IMAD.MOV R10, RZ, RZ, -R0 ;  /* 0x000000ffff0a7224 */ /* 0x004fe400078e0a00 */
[----:B-1----:R-:W-:Y:S01]  /*235a0*/  IMAD.MOV.U32 R2, RZ, RZ, R11 ;  /* 0x000000ffff027224 */ /* 0x002fe200078e000b */
[----:B------:R-:W-:Y:S01]  /*235b0*/  IADD3 R5, P0, RZ, -UR10, RZ ;  /* 0x8000000aff057c10 */ /* 0x000fe2000ff1e0ff */
[----:B---3--:R-:W-:Y:S02]  /*235c0*/  IMAD R17, R9, R10, R8 ;  /* 0x0000000a09117224 */ /* 0x008fe400078e0208 */
[----:B------:R-:W1:Y:S02]  /*235d0*/  LDC R4, c[0x0][0x618] ;  /* 0x00018600ff047b82 */ /* 0x000e640000000800 */
[----:B------:R-:W-:Y:S01]  /*235e0*/  IMAD.X R3, RZ, RZ, ~UR6, P0 ;  /* 0x80000006ff037e24 */ /* 0x000fe200080e06ff */
[----:B------:R-:W-:-:S03]  /*235f0*/  ULDC UR6, c[0x0][0x154] ;  /* 0x0000550000067ab9 */ /* 0x000fc60000000800 */
[-C--:B0-----:R-:W-:Y:S02]  /*23600*/  IMAD R0, R3, R6.reuse, RZ ;  /* 0x0000000603007224 */ /* 0x081fe400078e02ff */
[----:B------:R-:W0:Y:S01]  /*23610*/  LDC R14, c[0x0][0x608] ;  /* 0x00018200ff0e7b82 */ /* 0x000e220000000800 */
[----:B------:R-:W-:Y:S02]  /*23620*/  IMAD.MOV.U32 R3, RZ, RZ, R13 ;  /* 0x000000ffff037224 */ /* 0x000fe400078e000d */
[----:B------:R-:W-:-:S05]  /*23630*/  IMAD.WIDE.U32 R2, R5, R6, R2 ;  /* 0x0000000605027225 */ /* 0x000fca00078e0002 */
[----:B------:R-:W2:Y:S01]  /*23640*/  LDC R18, c[0x0][0x658] ;  /* 0x00019600ff127b82 */ /* 0x000ea20000000800 */
[----:B------:R-:W-:Y:S01]  /*23650*/  IMAD R5, R5, R7, R0 ;  /* 0x0000000705057224 */ /* 0x000fe200078e0200 */
[----:B------:R-:W-:Y:S01]  /*23660*/  I2FP.F32.U32 R0, R12 ;  /* 0x0000000c00007245 */ /* 0x000fe20000201000 */
[----:B------:R-:W-:Y:S01]  /*23670*/  IMAD.MOV.U32 R7, RZ, RZ, 0x1 ;  /* 0x00000001ff077424 */ /* 0x000fe200078e00ff */
[----:B----4-:R-:W-:Y:S01]  /*23680*/  ISETP.NE.U32.AND P0, PT, R20, RZ, PT ;  /* 0x000000ff1400720c */ /* 0x010fe20003f05070 */
[----:B------:R-:W-:Y:S02]  /*23690*/  IMAD.IADD R3, R3, 0x1, R5 ;  /* 0x0000000103037824 */ /* 0x000fe400078e0205 */
[----:B------:R-:W-:Y:S01]  /*236a0*/  FMUL R0, R0, UR6 ;  /* 0x0000000600007c20 */ /* 0x000fe20008400000 */
[----:B------:R-:W3:Y:S01]  /*236b0*/  LDC R15, c[0x0][0x148] ;  /* 0x00005200ff0f7b82 */ /* 0x000ee20000000800 */
[----:B------:R-:W-:Y:S01]  /*236c0*/  ISETP.NE.AND.EX P0, PT, R21, RZ, PT, P0 ;  /* 0x000000ff1500720c */ /* 0x000fe20003f05300 */
[----:B------:R-:W-:Y:S01]  /*236d0*/  IMAD.MOV.U32 R5, RZ, RZ, -0x1 ;  /* 0xffffffffff057424 */ /* 0x000fe200078e00ff */
[-CC-:B-1----:R-:W-:Y:S01]  /*236e0*/  SHF.R.U64 R10, R2, R4.reuse, R3.reuse ;  /* 0x00000004020a7219 */ /* 0x182fe20000001203 */
[----:B------:R1:W4:Y:S01]  /*236f0*/  F2I.U32.TRUNC.NTZ R13, R0 ;  /* 0x00000000000d7305 */ /* 0x000322000020f000 */
[----:B------:R-:W-:-:S03]  /*23700*/  SHF.R.U32.HI R3, RZ, R4, R3 ;  /* 0x00000004ff037219 */ /* 0x000fc60000011603 */
[----:B------:R-:W1:Y:S01]  /*23710*/  LDC R16, c[0x0][0x600] ;  /* 0x00018000ff107b82 */ /* 0x000e620000000800 */
[-CC-:B0-----:R-:W-:Y:S02]  /*23720*/  SHF.R.U64 R8, R10, R14.reuse, R3.reuse ;  /* 0x0000000e0a087219 */ /* 0x181fe40000001203 */
[----:B------:R-:W-:-:S05]  /*23730*/  SHF.R.U32.HI R3, RZ, R14, R3 ;  /* 0x0000000eff037219 */ /* 0x000fca0000011603 */
[----:B------:R-:W0:Y:S01]  /*23740*/  LDC R22, c[0x0][0x648] ;  /* 0x00019200ff167b82 */ /* 0x000e220000000800 */
[-CC-:B--2---:R-:W-:Y:S02]  /*23750*/  SHF.R.U64 R11, R8, R18.reuse, R3.reuse ;  /* 0x00000012080b7219 */ /* 0x184fe40000001203 */
[-C--:B------:R-:W-:Y:S02]  /*23760*/  SHF.L.U32 R5, R5, R18.reuse, RZ ;  /* 0x0000001205057219 */ /* 0x080fe400000006ff */
[-C--:B------:R-:W-:Y:S01]  /*23770*/  SHF.R.U32.HI R3, RZ, R18.reuse, R3 ;  /* 0x00000012ff037219 */ /* 0x080fe20000011603 */
[----:B------:R-:W-:Y:S01]  /*23780*/  IMAD.MOV.U32 R2, RZ, RZ, R11 ;  /* 0x000000ffff027224 */ /* 0x000fe200078e000b */
[----:B------:R-:W-:Y:S01]  /*23790*/  SHF.L.U32 R40, R7, R18, RZ ;  /* 0x0000001207287219 */ /* 0x000fe200000006ff */
[----:B------:R-:W2:Y:S01]  /*237a0*/  LDC R23, c[0x0][0x638] ;  /* 0x00018e00ff177b82 */ /* 0x000ea20000000800 */
[----:B------:R-:W-:-:S07]  /*237b0*/  LOP3.LUT R19, RZ, R5, RZ, 0x33, !PT ;  /* 0x00000005ff137212 */ /* 0x000fce00078e33ff */
[----:B------:R-:W0:Y:S01]  /*237c0*/  LDC R24, c[0x0][0x610] ;  /* 0x00018400ff187b82 */ /* 0x000e220000000800 */
[----:B----4-:R-:W-:Y:S05]  /*237d0*/  @!P0 BRA `(.L_x_548) ;  /* 0x0000000000288947 */ /* 0x010fea0003800000 */
[----:B-1----:R-:W1:Y:S02]  /*237e0*/  LDC R0, c[0x0][0x64c] ;  /* 0x00019300ff007b82 */ /* 0x002e640000000800 */
[----:B-1----:R-:W-:-:S05]  /*237f0*/  IADD3 R7, P0, R11, R0, RZ ;  /* 0x000000000b077210 */ /* 0x002fca0007f1e0ff */
        /* <DEDUP_REMOVED lines=8> */
.L_x_548:
[----:B01----:R-:W-:Y:S01]  /*23880*/  SHF.R.U64 R0, R2, R22, R3 ;  /* 0x0000001602007219 */ /* 0x003fe20000001203 */
[----:B------:R-:W-:Y:S01]  /*23890*/  VIADD R5, R16, 0xffffffff ;  /* 0xffffffff10057836 */ /* 0x000fe20000000000 */
[----:B------:R-:W-:Y:S01]  /*238a0*/  LOP3.LUT R3, R8, R19, RZ, 0xc0, !PT ;  /* 0x0000001308037212 */ /* 0x000fe200078ec0ff */
[----:B------:R-:W-:Y:S02]  /*238b0*/  IMAD.MOV R13, RZ, RZ, -R13 ;  /* 0x000000ffff0d7224 */ /* 0x000fe400078e0a0d */
[----:B------:R-:W-:Y:S02]  /*238c0*/  IMAD.MOV R2, RZ, RZ, -R0 ;  /* 0x000000ffff027224 */ /* 0x000fe400078e0a00 */
[----:B------:R-:W-:Y:S01]  /*238d0*/  IMAD R40, R40, R0, R3 ;  /* 0x0000000028287224 */ /* 0x000fe200078e0203 */
[----:B------:R-:W-:Y:S01]  /*238e0*/  LOP3.LUT R3, R10, R5, RZ, 0xc0, !PT ;  /* 0x000000050a037212 */ /* 0x000fe200078ec0ff */
[----:B---3--:R-:W-:Y:S02]  /*238f0*/  @P4 IMAD R17, R15, R13, R12 ;  /* 0x0000000d0f114224 */ /* 0x008fe400078e020c */
[----:B--2---:R-:W-:-:S02]  /*23900*/  IMAD R0, R2, R23, R11 ;  /* 0x0000001702007224 */ /* 0x004fc400078e020b */
[----:B------:R-:W-:Y:S02]  /*23910*/  IMAD.MOV.U32 R2, RZ, RZ, 0x1 ;  /* 0x00000001ff027424 */ /* 0x000fe400078e00ff */
[----:B------:R-:W-:Y:S02]  /*23920*/  IMAD R40, R40, R24, R17 ;  /* 0x0000001828287224 */ /* 0x000fe400078e0211 */
[----:B------:R-:W-:Y:S01]  /*23930*/  IMAD R3, R0, R16, R3 ;  /* 0x0000001000037224 */ /* 0x000fe200078e0203 */
[----:B------:R-:W-:-:S04]  /*23940*/  PRMT R0, R2, 0x7610, R0 ;  /* 0x0000761002007816 */ /* 0x000fc80000000000 */
[----:B------:R-:W-:Y:S02]  /*23950*/  SEL R2, R3, R40, !P4 ;  /* 0x0000002803027207 */ /* 0x000fe40006000000 */
[----:B------:R-:W-:-:S03]  /*23960*/  SEL R40, R40, R3, !P4 ;  /* 0x0000000328287207 */ /* 0x000fc60006000000 */
[----:B------:R2:W-:Y:S04]  /*23970*/  STL [R1+0x45c], R2 ;  /* 0x00045c0201007387 */ /* 0x0005e80000100800 */
.L_x_546:
[----:B------:R3:W-:Y:S01]  /*23980*/  STL [R1+0x460], R40 ;  /* 0x0004602801007387 */ /* 0x0007e20000100800 */
[----:B------:R-:W-:-:S13]  /*23990*/  LOP3.LUT P0, RZ, R0, 0xff, RZ, 0xc0, !PT ;  /* 0x000000ff00ff7812 */ /* 0x000fda000780c0ff */
[----:B---3--:R-:W-:Y:S05]  /*239a0*/  @P0 BRA `(.L_x_549) ;  /* 0xfffffdd400980947 */ /* 0x008fea000383ffff */
[----:B------:R-:W-:Y:S05]  /*239b0*/  EXIT ;  /* 0x000000000000794d */ /* 0x000fea0003800000 */
.L_x_3:
[----:B------:R-:W2:Y:S01]  /*239c0*/  LDL R18, [R1+0x458] ;  /* 0x0004580001127983 */ /* 0x000ea20000100800 */
[----:B------:R-:W-:-:S03]  /*239d0*/  ULDC.64 UR4, c[0x0][0x650] ;  /* 0x0001940000047ab9 */ /* 0x000fc60000000a00 */
[----:B------:R-:W3:Y:S01]  /*239e0*/  LDL R19, [R1+0x454] ;  /* 0x0004540001137983 */ /* 0x000ee20000100800 */
[----:B------:R-:W-:Y:S01]  /*239f0*/  PRMT R0, RZ, 0x7610, R0 ;  /* 0x00007610ff007816 */ /* 0x000fe20000000000 */
[----:B------:R-:W-:Y:S02]  /*23a00*/  IMAD.MOV.U32 R5, RZ, RZ, -0x1 ;  /* 0xffffffffff057424 */ /* 0x000fe400078e00ff */
[----:B------:R-:W-:Y:S02]  /*23a10*/  IMAD.MOV.U32 R4, RZ, RZ, -0x1 ;  /* 0xffffffffff047424 */ /* 0x000fe400078e00ff */
[----:B------:R-:W-:Y:S01]  /*23a20*/  IMAD.MOV.U32 R10, RZ, RZ, -0x1 ;  /* 0xffffffffff0a7424 */ /* 0x000fe200078e00ff */
[----:B--2---:R-:W-:-:S04]  /*23a30*/  ISETP.GE.U32.AND P0, PT, R18, UR4, PT ;  /* 0x0000000412007c0c */ /* 0x004fc8000bf06070 */
[----:B---3--:R-:W-:-:S13]  /*23a40*/  ISETP.GE.U32.AND.EX P0, PT, R19, UR5, PT, P0 ;  /* 0x0000000513007c0c */ /* 0x008fda000bf06100 */
[----:B------:R-:W-:Y:S05]  /*23a50*/  @P0 BRA `(.L_x_550) ;  /* 0x0000000400600947 */ /* 0x000fea0003800000 */
[----:B------:R-:W0:Y:S01]  /*23a60*/  LDC.64 R12, c[0x0][0x628] ;  /* 0x00018a00ff0c7b82 */ /* 0x000e220000000a00 */
[----:B------:R-:W-:Y:S02]  /*23a70*/  IMAD.MOV.U32 R8, RZ, RZ, R18 ;  /* 0x000000ffff087224 */ /* 0x000fe400078e0012 */
[----:B------:R-:W-:-:S05]  /*23a80*/  IMAD.MOV.U32 R9, RZ, RZ, R19 ;  /* 0x000000ffff097224 */ /* 0x000fca00078e0013 */
[----:B------:R-:W1:Y:S08]  /*23a90*/  LDC R14, c[0x0][0x630] ;  /* 0x00018c00ff0e7b82 */ /* 0x000e700000000800 */
[----:B------:R-:W2:Y:S01]  /*23aa0*/  LDC.64 R16, c[0x0][0x620] ;  /* 0x00018800ff107b82 */ /* 0x000ea20000000a00 */
[----:B0-----:R-:W-:-:S04]  /*23ab0*/  ISETP.NE.U32.AND P0, PT, R12, RZ, PT ;  /* 0x000000ff0c00720c */ /* 0x001fc80003f05070 */
[----:B------:R-:W-:-:S13]  /*23ac0*/  ISETP.NE.AND.EX P0, PT, R13, RZ, PT, P0 ;  /* 0x000000ff0d00720c */ /* 0x000fda0003f05300 */
[----:B-12---:R-:W-:Y:S05]  /*23ad0*/  @!P0 BRA `(.L_x_551) ;  /* 0x0000000000288947 */ /* 0x006fea0003800000 */
[----:B------:R-:W0:Y:S02]  /*23ae0*/  LDC R0, c[0x0][0x634] ;  /* 0x00018d00ff007b82 */ /* 0x000e240000000800 */
[----:B0-----:R-:W-:-:S05]  /*23af0*/  IADD3 R9, P0, R18, R0, RZ ;  /* 0x0000000012097210 */ /* 0x001fca0007f1e0ff */
        /* <DEDUP_REMOVED lines=8> */
.L_x_551:
[-CC-:B------:R-:W-:Y:S01]  /*23b80*/  SHF.R.U64 R10, R8, R14.reuse, R9.reuse ;  /* 0x0000000e080a7219 */ /* 0x180fe20000001209 */
[----:B------:R-:W0:Y:S01]  /*23b90*/  LDC R6, c[0x0][0x618] ;  /* 0x00018600ff067b82 */ /* 0x000e220000000800 */
[----:B------:R-:W-:Y:S01]  /*23ba0*/  SHF.R.U32.HI R0, RZ, R14, R9 ;  /* 0x0000000eff007219 */ /* 0x000fe20000011609 */
[----:B------:R-:W-:Y:S01]  /*23bb0*/  ULDC UR4, c[0x0][0x150] ;  /* 0x0000540000047ab9 */ /* 0x000fe20000000800 */
[----:B------:R-:W-:Y:S01]  /*23bc0*/  IADD3 R3, P0, RZ, -R10, RZ ;  /* 0x8000000aff037210 */ /* 0x000fe20007f1e0ff */
[----:B------:R-:W-:Y:S01]  /*23bd0*/  IMAD.MOV.U32 R4, RZ, RZ, R18 ;  /* 0x000000ffff047224 */ /* 0x000fe200078e0012 */
[----:B------:R-:W-:Y:S01]  /*23be0*/  I2FP.F32.U32 R8, R2 ;  /* 0x0000000200087245 */ /* 0x000fe20000201000 */
[----:B------:R-:W-:Y:S02]  /*23bf0*/  IMAD.MOV.U32 R5, RZ, RZ, R19 ;  /* 0x000000ffff057224 */ /* 0x000fe400078e0013 */
[----:B------:R-:W1:Y:S01]  /*23c00*/  LDC.64 R20, c[0x0][0x640] ;  /* 0x00019000ff147b82 */ /* 0x000e620000000a00 */
[----:B------:R-:W-:-:S02]  /*23c10*/  IMAD.X R7, RZ, RZ, ~R0, P0 ;  /* 0x000000ffff077224 */ /* 0x000fc400000e0e00 */
[----:B------:R-:W-:Y:S01]  /*23c20*/  FMUL R9, R8, UR4 ;  /* 0x0000000408097c20 */ /* 0x000fe20008400000 */
[----:B------:R-:W-:Y:S01]  /*23c30*/  IMAD.WIDE.U32 R4, R3, R16, R4 ;  /* 0x0000001003047225 */ /* 0x000fe200078e0004 */
[----:B------:R-:W-:-:S03]  /*23c40*/  ULDC UR4, c[0x0][0x154] ;  /* 0x0000550000047ab9 */ /* 0x000fc60000000800 */
[----:B------:R-:W-:Y:S01]  /*23c50*/  IMAD R0, R7, R16, RZ ;  /* 0x0000001007007224 */ /* 0x000fe200078e02ff */
[----:B------:R-:W2:Y:S01]  /*23c60*/  LDC R13, c[0x0][0x144] ;  /* 0x00005100ff0d7b82 */ /* 0x000ea20000000800 */
[----:B------:R-:W3:Y:S02]  /*23c70*/  F2I.U32.TRUNC.NTZ R9, R9 ;  /* 0x0000000900097305 */ /* 0x000ee4000020f000 */
[----:B------:R-:W-:-:S04]  /*23c80*/  IMAD R3, R3, R17, R0 ;  /* 0x0000001103037224 */ /* 0x000fc800078e0200 */
[----:B------:R-:W-:Y:S01]  /*23c90*/  IMAD.IADD R3, R5, 0x1, R3 ;  /* 0x0000000105037824 */ /* 0x000fe200078e0203 */
[----:B------:R-:W4:Y:S04]  /*23ca0*/  LDC R12, c[0x0][0x608] ;  /* 0x00018200ff0c7b82 */ /* 0x000f280000000800 */
[-C--:B0-----:R-:W-:Y:S02]  /*23cb0*/  SHF.R.U64 R8, R4, R6.reuse, R3 ;  /* 0x0000000604087219 */ /* 0x081fe40000001203 */
[----:B------:R-:W-:Y:S02]  /*23cc0*/  I2FP.F32.U32 R4, R11 ;  /* 0x0000000b00047245 */ /* 0x000fe40000201000 */
[----:B------:R-:W0:Y:S01]  /*23cd0*/  LDC R7, c[0x0][0x658] ;  /* 0x00019600ff077b82 */ /* 0x000e220000000800 */
[----:B-1----:R-:W-:Y:S01]  /*23ce0*/  ISETP.NE.U32.AND P0, PT, R20, RZ, PT ;  /* 0x000000ff1400720c */ /* 0x002fe20003f05070 */
[----:B---3--:R-:W-:Y:S01]  /*23cf0*/  IMAD.MOV R0, RZ, RZ, -R9 ;  /* 0x000000ffff007224 */ /* 0x008fe200078e0a09 */
[----:B------:R-:W-:Y:S01]  /*23d00*/  SHF.R.U32.HI R3, RZ, R6, R3 ;  /* 0x00000006ff037219 */ /* 0x000fe20000011603 */
[----:B------:R-:W-:Y:S01]  /*23d10*/  FMUL R4, R4, UR4 ;  /* 0x0000000404047c20 */ /* 0x000fe20008400000 */
[----:B------:R-:W-:Y:S01]  /*23d20*/  ISETP.NE.AND.EX P0, PT, R21, RZ, PT, P0 ;  /* 0x000000ff1500720c */ /* 0x000fe20003f05300 */
[----:B------:R-:W-:-:S02]  /*23d30*/  IMAD.MOV.U32 R6, RZ, RZ, -0x1 ;  /* 0xffffffffff067424 */ /* 0x000fc400078e00ff */
[----:B------:R-:W1:Y:S01]  /*23d40*/  LDC R14, c[0x0][0x148] ;  /* 0x00005200ff0e7b82 */ /* 0x000e620000000800 */
[----:B--2---:R-:W-:Y:S02]  /*23d50*/  IMAD R18, R13, R0, R2 ;  /* 0x000000000d127224 */ /* 0x004fe400078e0202 */
[----:B------:R-:W-:-:S05]  /*23d60*/  IMAD.MOV.U32 R2, RZ, RZ, 0x1 ;  /* 0x00000001ff027424 */ /* 0x000fca00078e00ff */
[----:B------:R-:W2:Y:S01]  /*23d70*/  LDC R16, c[0x0][0x600] ;  /* 0x00018000ff107b82 */ /* 0x000ea20000000800 */
[-CC-:B----4-:R-:W-:Y:S02]  /*23d80*/  SHF.R.U64 R13, R8, R12.reuse, R3.reuse ;  /* 0x0000000c080d7219 */ /* 0x190fe40000001203 */
[----:B------:R-:W-:Y:S02]  /*23d90*/  SHF.R.U32.HI R0, RZ, R12, R3 ;  /* 0x0000000cff007219 */ /* 0x000fe40000011603 */
[----:B------:R3:W4:Y:S03]  /*23da0*/  F2I.U32.TRUNC.NTZ R12, R4 ;  /* 0x00000004000c7305 */ /* 0x000726000020f000 */
[----:B------:R-:W1:Y:S01]  /*23db0*/  LDC R17, c[0x0][0x648] ;  /* 0x00019200ff117b82 */ /* 0x000e620000000800 */
[-C--:B0-----:R-:W-:Y:S02]  /*23dc0*/  SHF.R.U64 R15, R13, R7.reuse, R0 ;  /* 0x000000070d0f7219 */ /* 0x081fe40000001200 */
[----:B------:R-:W-:-:S02]  /*23dd0*/  SHF.L.U32 R6, R6, R7, RZ ;  /* 0x0000000706067219 */ /* 0x000fc400000006ff */
[-C--:B------:R-:W-:Y:S01]  /*23de0*/  SHF.L.U32 R22, R2, R7.reuse, RZ ;  /* 0x0000000702167219 */ /* 0x080fe200000006ff */
[----:B------:R-:W-:Y:S01]  /*23df0*/  IMAD.MOV.U32 R2, RZ, RZ, R15 ;  /* 0x000000ffff027224 */ /* 0x000fe200078e000f */
[----:B------:R-:W-:Y:S01]  /*23e00*/  SHF.R.U32.HI R3, RZ, R7, R0 ;  /* 0x00000007ff037219 */ /* 0x000fe20000011600 */
[----:B------:R-:W0:Y:S01]  /*23e10*/  LDC R19, c[0x0][0x638] ;  /* 0x00018e00ff137b82 */ /* 0x000e220000000800 */
[----:B------:R-:W-:-:S07]  /*23e20*/  LOP3.LUT R24, RZ, R6, RZ, 0x33, !PT ;  /* 0x00000006ff187212 */ /* 0x000fce00078e33ff */
        /* <DEDUP_REMOVED lines=12> */
.L_x_552:
[----:B-1----:R-:W-:Y:S01]  /*23ef0*/  SHF.R.U64 R3, R2, R17, R3 ;  /* 0x0000001102037219 */ /* 0x002fe20000001203 */
[----:B--2---:R-:W-:Y:S01]  /*23f00*/  VIADD R7, R16, 0xffffffff ;  /* 0xffffffff10077836 */ /* 0x004fe20000000000 */
[----:B------:R-:W-:Y:S01]  /*23f10*/  LOP3.LUT R0, R13, R24, RZ, 0xc0, !PT ;  /* 0x000000180d007212 */ /* 0x000fe200078ec0ff */
[----:B------:R-:W-:Y:S02]  /*23f20*/  IMAD.MOV R12, RZ, RZ, -R12 ;  /* 0x000000ffff0c7224 */ /* 0x000fe400078e0a0c */
[----:B------:R-:W-:Y:S02]  /*23f30*/  IMAD.MOV R2, RZ, RZ, -R3 ;  /* 0x000000ffff027224 */ /* 0x000fe400078e0a03 */
[----:B------:R-:W-:Y:S01]  /*23f40*/  IMAD R5, R22, R3, R0 ;  /* 0x0000000316057224 */ /* 0x000fe200078e0200 */
[----:B------:R-:W-:Y:S01]  /*23f50*/  LOP3.LUT R3, R8, R7, RZ, 0xc0, !PT ;  /* 0x0000000708037212 */ /* 0x000fe200078ec0ff */
[----:B------:R-:W-:Y:S02]  /*23f60*/  @P4 IMAD R18, R14, R12, R11 ;  /* 0x0000000c0e124224 */ /* 0x000fe400078e020b */
[----:B0-----:R-:W-:-:S02]  /*23f70*/  IMAD R0, R2, R19, R15 ;  /* 0x0000001302007224 */ /* 0x001fc400078e020f */
[----:B------:R-:W-:Y:S02]  /*23f80*/  IMAD.MOV.U32 R4, RZ, RZ, 0x1 ;  /* 0x00000001ff047424 */ /* 0x000fe400078e00ff */
[----:B------:R-:W-:Y:S02]  /*23f90*/  IMAD R5, R5, R23, R18 ;  /* 0x0000001705057224 */ /* 0x000fe400078e0212 */
[----:B------:R-:W-:Y:S01]  /*23fa0*/  IMAD R2, R0, R16, R3 ;  /* 0x0000001000027224 */ /* 0x000fe200078e0203 */
[----:B------:R-:W-:-:S04]  /*23fb0*/  PRMT R0, R4, 0x7610, R0 ;  /* 0x0000761004007816 */ /* 0x000fc80000000000 */
[----:B------:R-:W-:Y:S02]  /*23fc0*/  SEL R4, R2, R5, !P4 ;  /* 0x0000000502047207 */ /* 0x000fe40006000000 */
[----:B------:R-:W-:-:S07]  /*23fd0*/  SEL R5, R5, R2, !P4 ;  /* 0x0000000205057207 */ /* 0x000fce0006000000 */
.L_x_550:
[----:B------:R-:W-:-:S08]  /*23fe0*/  NOP ;  /* 0x0000000000007918 */ /* 0x000fd00000000000 */
[----:B------:R-:W0:-:S00]  /*23ff0*/  USETMAXREG.DEALLOC.CTAPOOL 0x18 ;  /* 0x00000018000079c8 */ /* 0x000e0000080e0500 */
[----:B------:R-:W-:-:S13]  /*24000*/  ISETP.NE.AND P0, PT, RZ, UR8, PT ;  /* 0x00000008ff007c0c */ /* 0x000fda000bf05270 */
[----:B------:R-:W-:Y:S05]  /*24010*/  @P0 EXIT ;  /* 0x000000000000094d */ /* 0x000fea0003800000 */
[----:B0-----:R-:W-:Y:S01]  /*24020*/  LOP3.LUT P0, RZ, R0, 0xff, RZ, 0xc0, !PT ;  /* 0x000000ff00ff7812 */ /* 0x001fe2000780c0ff */
[----:B------:R-:W-:Y:S02]  /*24030*/  IMAD.MOV.U32 R6, RZ, RZ, 0x1 ;  /* 0x00000001ff067424 */ /* 0x000fe400078e00ff */
[----:B------:R-:W-:-:S10]  /*24040*/  IMAD.MOV.U32 R7, RZ, RZ, RZ ;  /* 0x000000ffff077224 */ /* 0x000fd400078e00ff */
[----:B------:R-:W-:Y:S05]  /*24050*/  @!P0 BRA `(.L_x_553) ;  /* 0x0000000c00408947 */ /* 0x000fea0003800000 */
[----:B------:R-:W0:Y:S01]  /*24060*/  LDC R0, c[0x0][0x28c] ;  /* 0x0000a300ff007b82 */ /* 0x000e220000000800 */
[----:B------:R-:W1:Y:S01]  /*24070*/  S2R R2, SR_TID.X ;  /* 0x0000000000027919 */ /* 0x000e620000002100 */
[----:B------:R-:W-:Y:S01]  /*24080*/  ULDC UR5, c[0x0][0x658] ;  /* 0x0001960000057ab9 */ /* 0x000fe20000000800 */
[----:B------:R-:W-:Y:S01]  /*24090*/  UMOV UR7, 0xffffffff ;  /* 0xffffffff00077882 */ /* 0x000fe20000000000 */
[----:B------:R-:W-:Y:S01]  /*240a0*/  ULDC UR6, c[0x0][0xc] ;  /* 0x0000030000067ab9 */ /* 0x000fe20000000800 */
[----:B------:R-:W-:Y:S01]  /*240b0*/  USHF.L.U32 UR8, UR7, UR5, URZ ;  /* 0x0000000507087299 */ /* 0x000fe2000800063f */
[----:B------:R-:W-:Y:S01]  /*240c0*/  BSSY B0, `(.L_x_553) ;  /* 0x00000c9000007945 */ /* 0x000fe20003800000 */
[----:B------:R-:W-:Y:S01]  /*240d0*/  UMOV UR9, 0x1 ;  /* 0x0000000100097882 */ /* 0x000fe20000000000 */
[----:B------:R-:W-:Y:S01]  /*240e0*/  ULDC UR7, c[0x0][0x10] ;  /* 0x0000040000077ab9 */ /* 0x000fe20000000800 */
[----:B------:R-:W-:Y:S01]  /*240f0*/  USHF.L.U32 UR18, UR9, UR5, URZ ;  /* 0x0000000509127299 */ /* 0x000fe2000800063f */
[----:B------:R-:W-:Y:S01]  /*24100*/  IMAD.MOV.U32 R9, RZ, RZ, 0x1 ;  /* 0x00000001ff097424 */ /* 0x000fe200078e00ff */
[----:B------:R-:W-:Y:S01]  /*24110*/  UIMAD.WIDE.U32 UR6, UR6, UR7, URZ ;  /* 0x00000007060672a5 */ /* 0x000fe2000f8e003f */
[----:B------:R-:W-:Y:S01]  /*24120*/  IMAD.MOV.U32 R6, RZ, RZ, 0x1 ;  /* 0x00000001ff067424 */ /* 0x000fe200078e00ff */
[----:B------:R-:W-:Y:S01]  /*24130*/  ULDC UR5, c[0x0][0x14] ;  /* 0x0000050000057ab9 */ /* 0x000fe20000000800 */
[----:B------:R-:W-:Y:S01]  /*24140*/  IMAD.MOV.U32 R7, RZ, RZ, RZ ;  /* 0x000000ffff077224 */ /* 0x000fe200078e00ff */
[----:B------:R-:W-:-:S02]  /*24150*/  UIMAD.WIDE.U32 UR20, UR6, UR5, URZ ;  /* 0x00000005061472a5 */ /* 0x000fc4000f8e003f */
[----:B------:R-:W-:Y:S01]  /*24160*/  UIMAD UR16, UR7, UR5, URZ ;  /* 0x00000005071072a4 */ /* 0x000fe2000f8e023f */
[----:B------:R-:W-:Y:S01]  /*24170*/  ULDC UR4, c[0x0][0x600] ;  /* 0x0001800000047ab9 */ /* 0x000fe20000000800 */
[----:B------:R-:W-:Y:S02]  /*24180*/  ULOP3.LUT UR24, UR13, 0x2, URZ, 0xfc, !UPT ;  /* 0x000000020d187892 */ /* 0x000fe4000f8efc3f */
[----:B------:R-:W-:Y:S01]  /*24190*/  UIADD3 UR4, UR4, -0x1, URZ ;  /* 0xffffffff04047890 */ /* 0x000fe2000fffe03f */
[----:B0-----:R-:W-:Y:S01]  /*241a0*/  VIADD R0, R0, 0x3f ;  /* 0x0000003f00007836 */ /* 0x001fe20000000000 */
[----:B------:R-:W-:Y:S02]  /*241b0*/  ULOP3.LUT UR17, URZ, UR8, URZ, 0x33, !UPT ;  /* 0x000000083f117292 */ /* 0x000fe4000f8e333f */
[----:B------:R-:W-:Y:S02]  /*241c0*/  UIADD3 UR16, UR21, UR16, URZ ;  /* 0x0000001015107290 */ /* 0x000fe4000fffe03f */
[----:B------:R-:W-:Y:S01]  /*241d0*/  SHF.R.S32.HI R3, RZ, 0x1f, R0 ;  /* 0x0000001fff037819 */ /* 0x000fe20000011400 */
[----:B------:R-:W-:-:S03]  /*241e0*/  ULDC.64 UR22, c[0x0][0x198] ;  /* 0x0000660000167ab9 */ /* 0x000fc60000000a00 */
[----:B------:R-:W-:Y:S02]  /*241f0*/  LEA.HI R0, R3, R0, RZ, 0x6 ;  /* 0x0000000003007211 */ /* 0x000fe400078f30ff */
[C---:B-1----:R-:W-:Y:S02]  /*24200*/  LOP3.LUT P2, RZ, R2.reuse, 0x7f, RZ, 0xc0, !PT ;  /* 0x0000007f02ff7812 */ /* 0x042fe4000784c0ff */
[----:B------:R-:W-:Y:S02]  /*24210*/  SHF.R.S32.HI R0, RZ, 0x6, R0 ;  /* 0x00000006ff007819 */ /* 0x000fe40000011400 */
[----:B------:R-:W-:-:S03]  /*24220*/  LOP3.LUT P0, RZ, R2, 0x1f, RZ, 0xc0, !PT ;  /* 0x0000001f02ff7812 */ /* 0x000fc6000780c0ff */
[----:B------:R-:W-:Y:S01]  /*24230*/  VIADD R14, R0, 0x1 ;  /* 0x00000001000e7836 */ /* 0x000fe20000000000 */
[----:B------:R-:W-:-:S13]  /*24240*/  PLOP3.LUT P0, PT, P0, P2, PT, 0x8a, 0x0 ;  /* 0x000000000000781c */ /* 0x000fda0000705172 */
.L_x_565:
[----:B------:R-:W-:-:S03]  /*24250*/  UMOV UR5, 0xffffffff ;  /* 0xffffffff00057882 */ /* 0x000fc60000000000 */
[----:B------:R-:W-:Y:S05]  /*24260*/  BRA.DIV UR5, `(.L_x_554) ;  /* 0x0000000e05947947 */ /* 0x000fea000b800000 */
[----:B------:R-:W-:-:S13]  /*24270*/  ELECT P1, URZ, PT ;  /* 0x00000000003f782f */ /* 0x000fda0003820000 */
.L_x_575:
[----:B------:R-:W0:Y:S01]  /*24280*/  LDC R2, c[0x0][0x28c] ;  /* 0x0000a300ff027b82 */ /* 0x000e220000000800 */
[----:B------:R-:W-:Y:S01]  /*24290*/  BSSY B1, `(.L_x_555) ;  /* 0x0000035000017945 */ /* 0x000fe20003800000 */
[----:B0-----:R-:W-:-:S13]  /*242a0*/  ISETP.LT.OR P1, PT, R2, 0x1, !P1 ;  /* 0x000000010200780c */ /* 0x001fda0004f21670 */
[----:B------:R-:W-:Y:S05]  /*242b0*/  @P1 BRA `(.L_x_556) ;  /* 0x0000000000c81947 */ /* 0x000fea0003800000 */
[----:B------:R-:W-:Y:S02]  /*242c0*/  IMAD.SHL.U32 R4, R4, 0x100, RZ ;  /* 0x0000010004047824 */ /* 0x000fe400078e00ff */
[----:B------:R-:W-:Y:S02]  /*242d0*/  IMAD.SHL.U32 R5, R5, 0x100, RZ ;  /* 0x0000010005057824 */ /* 0x000fe400078e00ff */
[----:B------:R-:W-:Y:S02]  /*242e0*/  IMAD.MOV.U32 R13, RZ, RZ, RZ ;  /* 0x000000ffff0d7224 */ /* 0x000fe400078e00ff */
[----:B------:R-:W-:Y:S02]  /*242f0*/  IMAD.MOV.U32 R3, RZ, RZ, R14 ;  /* 0x000000ffff037224 */ /* 0x000fe400078e000e */
[----:B------:R-:W-:Y:S02]  /*24300*/  IMAD.MOV.U32 R2, RZ, RZ, R6 ;  /* 0x000000ffff027224 */ /* 0x000fe400078e0006 */
[----:B------:R-:W-:-:S07]  /*24310*/  IMAD.MOV.U32 R8, RZ, RZ, R7 ;  /* 0x000000ffff087224 */ /* 0x000fce00078e0007 */
.L_x_560:
[----:B------:R-:W0:Y:S01]  /*24320*/  S2R R12, SR_CgaCtaId ;  /* 0x00000000000c7919 */ /* 0x000e220000008800 */
[----:B------:R-:W-:-:S04]  /*24330*/  MOV R11, 0x400 ;  /* 0x00000400000b7802 */ /* 0x000fc80000000f00 */
[----:B0-----:R-:W-:Y:S02]  /*24340*/  LEA R15, R12, R11, 0x18 ;  /* 0x0000000b0c0f7211 */ /* 0x001fe400078ec0ff */
[----:B------:R-:W-:Y:S01]  /*24350*/  SHF.L.U32 R11, R2, 0x1f, RZ ;  /* 0x0000001f020b7819 */ /* 0x000fe200000006ff */
[----:B------:R-:W0:Y:S02]  /*24360*/  @!P2 LDC R12, c[0x0][0x500] ;  /* 0x00014000ff0cab82 */ /* 0x000e240000000800 */
[----:B------:R-:W-:-:S04]  /*24370*/  IMAD R16, R8, 0x8, R15 ;  /* 0x0000000808107824 */ /* 0x000fc800078e020f */
[----:B------:R-:W1:Y:S02]  /*24380*/  SYNCS.PHASECHK.TRANS64.TRYWAIT P1, [R16+URZ+0x18], R11 ;  /* 0x0000180b100075a7 */ /* 0x000e64000802017f */
[----:B-1----:R-:W-:Y:S05]  /*24390*/  @!P1 BRA `(.L_x_557) ;  /* 0x0000000c00689947 */ /* 0x002fea0003800000 */
.L_x_576:
[----:B------:R-:W-:Y:S01]  /*243a0*/  UPRMT UR5, UR24, 0x9910, URZ ;  /* 0x0000991018057896 */ /* 0x000fe2000800003f */
[----:B0-----:R0:W-:Y:S03]  /*243b0*/  @!P2 SYNCS.ARRIVE.TRANS64 RZ, [R16+URZ], R12 ;  /* 0x0000000c10ffa9a7 */ /* 0x0011e6000800003f */
[----:B------:R-:W-:-:S06]  /*243c0*/  UISETP.NE.AND UP0, UPT, UR5, 0x2, UPT ;  /* 0x000000020500788c */ /* 0x000fcc000bf05270 */
[----:B------:R-:W-:-:S13]  /*243d0*/  PLOP3.LUT P1, PT, PT, PT, UP0, 0x80, 0x0 ;  /* 0x000000000000781c */ /* 0x000fda0003f2f008 */
[----:B0-----:R-:W-:Y:S05]  /*243e0*/  @P1 BRA `(.L_x_558) ;  /* 0x0000000000041947 */ /* 0x001fea0003800000 */
[----:B------:R-:W-:Y:S01]  /*243f0*/  BPT.TRAP 0x1 ;  /* 0x000000040000795c */ /* 0x000fe20000300000 */
.L_x_558:
[----:B------:R-:W-:Y:S05]  /*24400*/  @P0 BRA `(.L_x_559) ;  /* 0x0000000000040947 */ /* 0x000fea0003800000 */
[----:B------:R-:W-:Y:S01]  /*24410*/  BPT.TRAP 0x1 ;  /* 0x000000040000795c */ /* 0x000fe20000300000 */
.L_x_559:
[----:B------:R-:W-:Y:S01]  /*24420*/  IMAD R15, R8, 0x4000, R15 ;  /* 0x00004000080f7824 */ /* 0x000fe200078e020f */
[----:B------:R-:W-:Y:S01]  /*24430*/  R2UR UR9, R16 ;  /* 0x00000000100972ca */ /* 0x000fe200000e0000 */
[----:B------:R-:W-:Y:S01]  /*24440*/  VIADD R3, R3, 0xffffffff ;  /* 0xffffffff03037836 */ /* 0x000fe20000000000 */
[----:B------:R-:W-:Y:S01]  /*24450*/  UIADD3 UR6, UP0, UR22, 0xf0, URZ ;  /* 0x000000f016067890 */ /* 0x000fe2000ff1e03f */
[----:B------:R-:W-:Y:S01]  /*24460*/  R2UR UR11, R5 ;  /* 0x00000000050b72ca */ /* 0x000fe200000e0000 */
[----:B------:R-:W-:Y:S01]  /*24470*/  UIADD3 UR26, UP1, UR22, 0x1f0, URZ ;  /* 0x000001f0161a7890 */ /* 0x000fe2000ff3e03f */
[----:B------:R-:W-:Y:S01]  /*24480*/  R2UR UR5, R15 ;  /* 0x000000000f0572ca */ /* 0x000fe200000e0000 */
[----:B------:R-:W-:Y:S01]  /*24490*/  UIADD3.X UR7, URZ, UR23, URZ, UP0, !UPT ;  /* 0x000000173f077290 */ /* 0x000fe200087fe43f */
[----:B------:R-:W-:Y:S01]  /*244a0*/  R2UR UR10, R13 ;  /* 0x000000000d0a72ca */ /* 0x000fe200000e0000 */
[----:B------:R-:W-:Y:S01]  /*244b0*/  VIADD R8, R8, 0x1 ;  /* 0x0000000108087836 */ /* 0x000fe20000000000 */
[----:B------:R-:W-:Y:S01]  /*244c0*/  R2UR UR12, R10 ;  /* 0x000000000a0c72ca */ /* 0x000fe200000e0000 */
[----:B------:R-:W-:Y:S01]  /*244d0*/  UIADD3.X UR27, URZ, UR23, URZ, UP1, !UPT ;  /* 0x000000173f1b7290 */ /* 0x000fe20008ffe43f */
[----:B------:R-:W-:Y:S01]  /*244e0*/  R2UR UR19, R4 ;  /* 0x00000000041372ca */ /* 0x000fe200000e0000 */
[----:B------:R-:W-:Y:S01]  /*244f0*/  UMOV UR14, 0x0 ;  /* 0x00000000000e7882 */ /* 0x000fe20000000000 */
[----:B------:R-:W-:Y:S01]  /*24500*/  ISETP.GT.AND P3, PT, R3, 0x1, PT ;  /* 0x000000010300780c */ /* 0x000fe20003f64270 */
[----:B------:R-:W-:Y:S01]  /*24510*/  UMOV UR15, 0x10000000 ;  /* 0x10000000000f7882 */ /* 0x000fe20000000000 */
[----:B------:R-:W-:Y:S01]  /*24520*/  ISETP.NE.AND P1, PT, R8, 0x3, PT ;  /* 0x000000030800780c */ /* 0x000fe20003f25270 */
[----:B------:R-:W-:-:S02]  /*24530*/  VIADD R13, R13, 0x40 ;  /* 0x000000400d0d7836 */ /* 0x000fc40000000000 */
[----:B------:R-:W-:Y:S01]  /*24540*/  UIADD3 UR8, UR5, 0x100, URZ ;  /* 0x0000010005087890 */ /* 0x000fe2000fffe03f */
[----:B-1----:R-:W-:Y:S01]  /*24550*/  SEL R11, RZ, 0x1, P1 ;  /* 0x00000001ff0b7807 */ /* 0x002fe20000800000 */
[----:B------:R-:W-:Y:S01]  /*24560*/  UIADD3 UR5, UR5, 0xc100, URZ ;  /* 0x0000c10005057890 */ /* 0x000fe2000fffe03f */
[----:B------:R-:W-:Y:S02]  /*24570*/  SEL R8, R8, RZ, P1 ;  /* 0x000000ff08087207 */ /* 0x000fe40000800000 */
[----:B------:R-:W-:-:S04]  /*24580*/  LOP3.LUT R2, R2, R11, RZ, 0x3c, !PT ;  /* 0x0000000b02027212 */ /* 0x000fc800078e3cff */
[----:B------:R0:W-:Y:S02]  /*24590*/  UTMALDG.3D [UR8], [UR6], desc[UR14] ;  /* 0x00000e08060075b4 */ /* 0x0001e40008011000 */
[----:B0-----:R-:W-:Y:S01]  /*245a0*/  UMOV UR8, UR5 ;  /* 0x0000000500087c82 */ /* 0x001fe20008000000 */
[----:B------:R-:W-:Y:S02]  /*245b0*/  UMOV UR11, UR19 ;  /* 0x00000013000b7c82 */ /* 0x000fe40008000000 */
[----:B------:R0:W-:Y:S02]  /*245c0*/  UTMALDG.3D [UR8], [UR26], desc[UR14] ;  /* 0x00000e081a0075b4 */ /* 0x0001e40008011000 */
[----:B0-----:R-:W-:Y:S05]  /*245d0*/  @P3 BRA `(.L_x_560) ;  /* 0xfffffffc00503947 */ /* 0x001fea000383ffff */
.L_x_556:
[----:B------:R-:W-:Y:S05]  /*245e0*/  BSYNC B1 ;  /* 0x0000000000017941 */ /* 0x000fea0003800000 */
.L_x_555:
[----:B------:R-:W2:Y:S01]  /*245f0*/  LDL.LU R16, [R1+0x454] ;  /* 0x0004540001107983 */ /* 0x000ea20000300800 */
[----:B------:R-:W-:Y:S01]  /*24600*/  LOP3.LUT P1, RZ, R9, 0xff, RZ, 0xc0, !PT ;  /* 0x000000ff09ff7812 */ /* 0x000fe2000782c0ff */
[C---:B------:R-:W-:Y:S01]  /*24610*/  IMAD.IADD R4, R0.reuse, 0x1, R7 ;  /* 0x0000000100047824 */ /* 0x040fe200078e0207 */
[----:B------:R-:W-:Y:S01]  /*24620*/  ULDC.64 UR6, c[0x0][0x650] ;  /* 0x0001940000067ab9 */ /* 0x000fe20000000a00 */
[----:B------:R-:W3:Y:S01]  /*24630*/  LDL.LU R15, [R1+0x458] ;  /* 0x00045800010f7983 */ /* 0x000ee20000300800 */
[----:B------:R-:W-:Y:S01]  /*24640*/  ISETP.GE.U32.AND P3, PT, R0, 0x3, PT ;  /* 0x000000030000780c */ /* 0x000fe20003f66070 */
[----:B------:R-:W-:Y:S01]  /*24650*/  BSSY B1, `(.L_x_561) ;  /* 0x000006d000017945 */ /* 0x000fe20003800000 */
[----:B------:R-:W-:Y:S01]  /*24660*/  IMAD.MOV.U32 R10, RZ, RZ, -0x1 ;  /* 0xffffffffff0a7424 */ /* 0x000fe200078e00ff */
[----:B------:R-:W-:-:S06]  /*24670*/  PRMT R9, RZ, 0x7610, R9 ;  /* 0x00007610ff097816 */ /* 0x000fcc0000000009 */
[----:B------:R-:W0:Y:S01]  /*24680*/  @P1 S2R R3, SR_CgaCtaId ;  /* 0x0000000000031919 */ /* 0x000e220000008800 */
[----:B------:R-:W-:-:S04]  /*24690*/  @P1 MOV R2, 0x400 ;  /* 0x0000040000021802 */ /* 0x000fc80000000f00 */
[----:B0-----:R-:W-:-:S04]  /*246a0*/  @P1 LEA R2, R3, R2, 0x18 ;  /* 0x0000000203021211 */ /* 0x001fc800078ec0ff */
[----:B------:R0:W-:Y:S01]  /*246b0*/  @P1 SYNCS.ARRIVE.TRANS64.A1T0 RZ, [R2+URZ+0x48], RZ ;  /* 0x000048ff02ff19a7 */ /* 0x0001e2000810003f */
[----:B------:R-:W-:-:S04]  /*246c0*/  ISETP.GT.U32.AND P1, PT, R4, 0x2, PT ;  /* 0x000000020400780c */ /* 0x000fc80003f24070 */
[----:B------:R-:W-:Y:S01]  /*246d0*/  ISETP.LT.U32.AND P1, PT, R0, 0x3, P1 ;  /* 0x000000030000780c */ /* 0x000fe20000f21070 */
[----:B0-----:R-:W-:-:S05]  /*246e0*/  IMAD.WIDE.U32 R2, R4, -0x55555555, RZ ;  /* 0xaaaaaaab04027825 */ /* 0x001fca00078e00ff */
[----:B------:R-:W-:Y:S02]  /*246f0*/  SHF.R.U32.HI R5, RZ, 0x1, R3 ;  /* 0x00000001ff057819 */ /* 0x000fe40000011603 */
[----:B------:R-:W-:Y:S02]  /*24700*/  SEL R3, RZ, 0x1, !P1 ;  /* 0x00000001ff037807 */ /* 0x000fe40004800000 */
[----:B------:R-:W-:Y:S01]  /*24710*/  PRMT R2, RZ, 0x7610, R2 ;  /* 0x00007610ff027816 */ /* 0x000fe20000000002 */
[----:B------:R-:W-:Y:S01]  /*24720*/  IMAD R7, R5, -0x3, R4 ;  /* 0xfffffffd05077824 */ /* 0x000fe200078e0204 */
[----:B------:R-:W-:Y:S01]  /*24730*/  LOP3.LUT R6, R6, R3, RZ, 0x3c, !PT ;  /* 0x0000000306067212 */ /* 0x000fe200078e3cff */
[----:B------:R-:W-:-:S03]  /*24740*/  IMAD.MOV.U32 R4, RZ, RZ, -0x1 ;  /* 0xffffffffff047424 */ /* 0x000fc600078e00ff */
[----:B------:R-:W-:Y:S01]  /*24750*/  @P3 LOP3.LUT R6, R6, 0x1, R5, 0x78, !PT ;  /* 0x0000000106063812 */ /* 0x000fe200078e7805 */
[----:B------:R-:W-:Y:S01]  /*24760*/  IMAD.MOV.U32 R5, RZ, RZ, -0x1 ;  /* 0xffffffffff057424 */ /* 0x000fe200078e00ff */
[----:B---3--:R-:W-:-:S04]  /*24770*/  IADD3 R15, P1, R15, UR20, RZ ;  /* 0x000000140f0f7c10 */ /* 0x008fc8000ff3e0ff */
[----:B--2---:R-:W-:Y:S01]  /*24780*/  IADD3.X R16, R16, UR16, RZ, P1, !PT ;  /* 0x0000001010107c10 */ /* 0x004fe20008ffe4ff */
[----:B------:R0:W-:Y:S01]  /*24790*/  STL [R1+0x458], R15 ;  /* 0x0004580f01007387 */ /* 0x0001e20000100800 */
[----:B------:R-:W-:-:S03]  /*247a0*/  ISETP.GE.U32.AND P1, PT, R15, UR6, PT ;  /* 0x000000060f007c0c */ /* 0x000fc6000bf26070 */
[----:B------:R0:W-:Y:S01]  /*247b0*/  STL [R1+0x454], R16 ;  /* 0x0004541001007387 */ /* 0x0001e20000100800 */
[----:B------:R-:W-:-:S13]  /*247c0*/  ISETP.GE.U32.AND.EX P1, PT, R16, UR7, PT, P1 ;  /* 0x0000000710007c0c */ /* 0x000fda000bf26110 */
[----:B0-----:R-:W-:Y:S05]  /*247d0*/  @P1 BRA `(.L_x_562) ;  /* 0x0000000400501947 */ /* 0x001fea0003800000 */
[----:B------:R-:W0:Y:S01]  /*247e0*/  S2R R8, SR_CTAID.X ;  /* 0x0000000000087919 */ /* 0x000e220000002500 */
[----:B------:R-:W-:Y:S01]  /*247f0*/  ULDC UR5, c[0x0][0x150] ;  /* 0x0000540000057ab9 */ /* 0x000fe20000000800 */
[----:B------:R-:W1:Y:S01]  /*24800*/  LDC R3, c[0x0][0x144] ;  /* 0x00005100ff037b82 */ /* 0x000e620000000800 */
[----:B------:R-:W-:Y:S01]  /*24810*/  ULDC.64 UR6, c[0x0][0x628] ;  /* 0x00018a0000067ab9 */ /* 0x000fe20000000a00 */
[----:B------:R-:W2:Y:S01]  /*24820*/  S2R R5, SR_CTAID.Y ;  /* 0x0000000000057919 */ /* 0x000ea20000002600 */
[----:B------:R-:W-:Y:S01]  /*24830*/  ISETP.NE.U32.AND P1, PT, RZ, UR6, PT ;  /* 0x00000006ff007c0c */ /* 0x000fe2000bf25070 */
[----:B------:R-:W-:-:S03]  /*24840*/  ULDC UR8, c[0x0][0x630] ;  /* 0x00018c0000087ab9 */ /* 0x000fc60000000800 */
[----:B------:R-:W-:Y:S01]  /*24850*/  ISETP.NE.AND.EX P1, PT, RZ, UR7, PT, P1 ;  /* 0x00000007ff007c0c */ /* 0x000fe2000bf25310 */
[----:B------:R-:W3:Y:S01]  /*24860*/  LDC R12, c[0x0][0x148] ;  /* 0x00005200ff0c7b82 */ /* 0x000ee20000000800 */
[----:B0-----:R-:W-:Y:S02]  /*24870*/  I2FP.F32.U32 R2, R8 ;  /* 0x0000000800027245 */ /* 0x001fe40000201000 */
[----:B--2---:R-:W-:-:S03]  /*24880*/  I2FP.F32.U32 R4, R5 ;  /* 0x0000000500047245 */ /* 0x004fc60000201000 */
[----:B------:R-:W-:Y:S01]  /*24890*/  FMUL R2, R2, UR5 ;  /* 0x0000000502027c20 */ /* 0x000fe20008400000 */
[----:B------:R-:W-:Y:S02]  /*248a0*/  ULDC UR5, c[0x0][0x154] ;  /* 0x0000550000057ab9 */ /* 0x000fe40000000800 */
[----:B------:R-:W-:-:S03]  /*248b0*/  FMUL R10, R4, UR5 ;  /* 0x00000005040a7c20 */ /* 0x000fc60008400000 */
[----:B------:R-:W0:Y:S08]  /*248c0*/  F2I.U32.TRUNC.NTZ R2, R2 ;  /* 0x0000000200027305 */ /* 0x000e30000020f000 */
[----:B------:R-:W2:Y:S01]  /*248d0*/  F2I.U32.TRUNC.NTZ R10, R10 ;  /* 0x0000000a000a7305 */ /* 0x000ea2000020f000 */
[----:B0-----:R-:W-:Y:S02]  /*248e0*/  IMAD.MOV R4, RZ, RZ, -R2 ;  /* 0x000000ffff047224 */ /* 0x001fe400078e0a02 */
[----:B------:R-:W-:-:S02]  /*248f0*/  IMAD.MOV.U32 R2, RZ, RZ, R15 ;  /* 0x000000ffff027224 */ /* 0x000fc400078e000f */
[----:B-1----:R-:W-:Y:S02]  /*24900*/  IMAD R8, R3, R4, R8 ;  /* 0x0000000403087224 */ /* 0x002fe400078e0208 */
[----:B--2---:R-:W-:-:S04]  /*24910*/  IMAD.MOV R3, RZ, RZ, -R10 ;  /* 0x000000ffff037224 */ /* 0x004fc800078e0a0a */
[----:B---3--:R-:W-:Y:S02]  /*24920*/  @P4 IMAD R8, R12, R3, R5 ;  /* 0x000000030c084224 */ /* 0x008fe400078e0205 */
[----:B------:R-:W-:Y:S01]  /*24930*/  IMAD.MOV.U32 R3, RZ, RZ, R16 ;  /* 0x000000ffff037224 */ /* 0x000fe200078e0010 */
[----:B------:R-:W-:Y:S06]  /*24940*/  @!P1 BRA `(.L_x_563) ;  /* 0x0000000000289947 */ /* 0x000fec0003800000 */
[----:B------:R-:W-:Y:S02]  /*24950*/  ULDC UR5, c[0x0][0x634] ;  /* 0x00018d0000057ab9 */ /* 0x000fe40000000800 */
[----:B------:R-:W-:-:S05]  /*24960*/  IADD3 R3, P1, R15, UR5, RZ ;  /* 0x000000050f037c10 */ /* 0x000fca000ff3e0ff */
[----:B------:R-:W-:-:S04]  /*24970*/  IMAD.X R11, RZ, RZ, R16, P1 ;  /* 0x000000ffff0b7224 */ /* 0x000fc800008e0610 */
[----:B------:R-:W-:-:S04]  /*24980*/  IMAD.WIDE.U32 R4, R11, UR6, RZ ;  /* 0x000000060b047c25 */ /* 0x000fc8000f8e00ff */
[----:B------:R-:W-:-:S04]  /*24990*/  IMAD.WIDE.U32 R4, P1, R3, UR7, R4 ;  /* 0x0000000703047c25 */ /* 0x000fc8000f820004 */
[----:B------:R-:W-:-:S04]  /*249a0*/  IMAD.WIDE.U32 R2, R3, UR6, RZ ;  /* 0x0000000603027c25 */ /* 0x000fc8000f8e00ff */
[----:B------:R-:W-:Y:S01]  /*249b0*/  IMAD.MOV.U32 R2, RZ, RZ, R5 ;  /* 0x000000ffff027224 */ /* 0x000fe200078e0005 */
[----:B------:R-:W-:Y:S01]  /*249c0*/  IADD3 RZ, P3, R3, R4, RZ ;  /* 0x0000000403ff7210 */ /* 0x000fe20007f7e0ff */
[----:B------:R-:W-:-:S04]  /*249d0*/  IMAD.X R3, RZ, RZ, RZ, P1 ;  /* 0x000000ffff037224 */ /* 0x000fc800008e06ff */
[----:B------:R-:W-:-:S08]  /*249e0*/  IMAD.WIDE.U32.X R2, R11, UR7, R2, P3 ;  /* 0x000000070b027c25 */ /* 0x000fd000098e0402 */
.L_x_563:
[--C-:B------:R-:W-:Y:S01]  /*249f0*/  SHF.R.U64 R10, R2, UR8, R3.reuse ;  /* 0x00000008020a7c19 */ /* 0x100fe20008001203 */
[----:B------:R-:W-:Y:S01]  /*24a00*/  ULDC.64 UR6, c[0x0][0x620] ;  /* 0x0001880000067ab9 */ /* 0x000fe20000000a00 */
[----:B------:R-:W-:Y:S01]  /*24a10*/  SHF.R.U32.HI R2, RZ, UR8, R3 ;  /* 0x00000008ff027c19 */ /* 0x000fe20008011603 */
[----:B------:R-:W-:Y:S01]  /*24a20*/  IMAD.MOV.U32 R3, RZ, RZ, R16 ;  /* 0x000000ffff037224 */ /* 0x000fe200078e0010 */
[----:B------:R-:W-:Y:S01]  /*24a30*/  IADD3 R11, P1, RZ, -R10, RZ ;  /* 0x8000000aff0b7210 */ /* 0x000fe20007f3e0ff */
[----:B------:R-:W-:-:S04]  /*24a40*/  ULDC UR5, c[0x0][0x618] ;  /* 0x0001860000057ab9 */ /* 0x000fc80000000800 */
[----:B------:R-:W-:-:S04]  /*24a50*/  IMAD.X R2, RZ, RZ, ~R2, P1 ;  /* 0x000000ffff027224 */ /* 0x000fc800008e0e02 */
[----:B------:R-:W-:-:S04]  /*24a60*/  IMAD R2, R2, UR6, RZ ;  /* 0x0000000602027c24 */ /* 0x000fc8000f8e02ff */
[----:B------:R-:W-:Y:S02]  /*24a70*/  IMAD R5, R11, UR7, R2 ;  /* 0x000000070b057c24 */ /* 0x000fe4000f8e0202 */
[----:B------:R-:W-:-:S04]  /*24a80*/  IMAD.MOV.U32 R2, RZ, RZ, R15 ;  /* 0x000000ffff027224 */ /* 0x000fc800078e000f */
[----:B------:R-:W-:Y:S01]  /*24a90*/  IMAD.WIDE.U32 R2, R11, UR6, R2 ;  /* 0x000000060b027c25 */ /* 0x000fe2000f8e0002 */
[----:B------:R-:W-:Y:S02]  /*24aa0*/  ULDC.64 UR6, c[0x0][0x640] ;  /* 0x0001900000067ab9 */ /* 0x000fe40000000a00 */
[----:B------:R-:W-:Y:S01]  /*24ab0*/  ISETP.NE.U32.AND P1, PT, RZ, UR6, PT ;  /* 0x00000006ff007c0c */ /* 0x000fe2000bf25070 */
[----:B------:R-:W-:-:S03]  /*24ac0*/  IMAD.IADD R3, R3, 0x1, R5 ;  /* 0x0000000103037824 */ /* 0x000fc600078e0205 */
[----:B------:R-:W-:Y:S02]  /*24ad0*/  ISETP.NE.AND.EX P1, PT, RZ, UR7, PT, P1 ;  /* 0x00000007ff007c0c */ /* 0x000fe4000bf25310 */
[--C-:B------:R-:W-:Y:S02]  /*24ae0*/  SHF.R.U64 R11, R2, UR5, R3.reuse ;  /* 0x00000005020b7c19 */ /* 0x100fe40008001203 */
[----:B------:R-:W-:Y:S01]  /*24af0*/  SHF.R.U32.HI R2, RZ, UR5, R3 ;  /* 0x00000005ff027c19 */ /* 0x000fe20008011603 */
[----:B------:R-:W-:-:S03]  /*24b00*/  ULDC UR5, c[0x0][0x608] ;  /* 0x0001820000057ab9 */ /* 0x000fc60000000800 */
[--C-:B------:R-:W-:Y:S02]  /*24b10*/  SHF.R.U64 R12, R11, UR5, R2.reuse ;  /* 0x000000050b0c7c19 */ /* 0x100fe40008001202 */
[----:B------:R-:W-:Y:S01]  /*24b20*/  SHF.R.U32.HI R3, RZ, UR5, R2 ;  /* 0x00000005ff037c19 */ /* 0x000fe20008011602 */
[----:B------:R-:W-:-:S03]  /*24b30*/  ULDC UR5, c[0x0][0x658] ;  /* 0x0001960000057ab9 */ /* 0x000fc60000000800 */
[--C-:B------:R-:W-:Y:S02]  /*24b40*/  SHF.R.U64 R13, R12, UR5, R3.reuse ;  /* 0x000000050c0d7c19 */ /* 0x100fe40008001203 */
[----:B------:R-:W-:-:S03]  /*24b50*/  SHF.R.U32.HI R15, RZ, UR5, R3 ;  /* 0x00000005ff0f7c19 */ /* 0x000fc60008011603 */
[----:B------:R-:W-:Y:S02]  /*24b60*/  IMAD.MOV.U32 R2, RZ, RZ, R13 ;  /* 0x000000ffff027224 */ /* 0x000fe400078e000d */
        /* <DEDUP_REMOVED lines=12> */
.L_x_564:
[----:B------:R-:W-:Y:S01]  /*24c30*/  ULDC UR5, c[0x0][0x648] ;  /* 0x0001920000057ab9 */ /* 0x000fe20000000800 */
[----:B------:R-:W-:Y:S02]  /*24c40*/  LOP3.LUT R12, R12, UR17, RZ, 0xc0, !PT ;  /* 0x000000110c0c7c12 */ /* 0x000fe4000f8ec0ff */
[----:B------:R-:W-:Y:S01]  /*24c50*/  SHF.R.U64 R3, R2, UR5, R3 ;  /* 0x0000000502037c19 */ /* 0x000fe20008001203 */
[----:B------:R-:W-:-:S04]  /*24c60*/  ULDC UR5, c[0x0][0x638] ;  /* 0x00018e0000057ab9 */ /* 0x000fc80000000800 */
[----:B------:R-:W-:Y:S02]  /*24c70*/  IMAD.MOV R2, RZ, RZ, -R3 ;  /* 0x000000ffff027224 */ /* 0x000fe400078e0a03 */
[----:B------:R-:W-:Y:S02]  /*24c80*/  IMAD R5, R3, UR18, R12 ;  /* 0x0000001203057c24 */ /* 0x000fe4000f8e020c */
[----:B------:R-:W-:Y:S01]  /*24c90*/  IMAD R13, R2, UR5, R13 ;  /* 0x00000005020d7c24 */ /* 0x000fe2000f8e020d */
[----:B------:R-:W-:Y:S01]  /*24ca0*/  ULDC UR5, c[0x0][0x610] ;  /* 0x0001840000057ab9 */ /* 0x000fe20000000800 */
[----:B------:R-:W-:Y:S01]  /*24cb0*/  LOP3.LUT R2, R11, UR4, RZ, 0xc0, !PT ;  /* 0x000000040b027c12 */ /* 0x000fe2000f8ec0ff */
[----:B------:R-:W-:Y:S01]  /*24cc0*/  IMAD R8, R5, UR5, R8 ;  /* 0x0000000505087c24 */ /* 0x000fe2000f8e0208 */
[----:B------:R-:W-:-:S03]  /*24cd0*/  ULDC UR5, c[0x0][0x600] ;  /* 0x0001800000057ab9 */ /* 0x000fc60000000800 */
[----:B------:R-:W-:Y:S02]  /*24ce0*/  IMAD R13, R13, UR5, R2 ;  /* 0x000000050d0d7c24 */ /* 0x000fe4000f8e0202 */
[----:B------:R-:W-:-:S03]  /*24cf0*/  IMAD.MOV.U32 R2, RZ, RZ, 0x1 ;  /* 0x00000001ff027424 */ /* 0x000fc600078e00ff */
[----:B------:R-:W-:Y:S02]  /*24d00*/  SEL R4, R13, R8, !P4 ;  /* 0x000000080d047207 */ /* 0x000fe40006000000 */
[----:B------:R-:W-:-:S07]  /*24d10*/  SEL R5, R8, R13, !P4 ;  /* 0x0000000d08057207 */ /* 0x000fce0006000000 */
.L_x_562:
[----:B------:R-:W-:Y:S05]  /*24d20*/  BSYNC B1 ;  /* 0x0000000000017941 */ /* 0x000fea0003800000 */
.L_x_561:
[----:B------:R-:W-:-:S13]  /*24d30*/  LOP3.LUT P1, RZ, R2, 0xff, RZ, 0xc0, !PT ;  /* 0x000000ff02ff7812 */ /* 0x000fda000782c0ff */
[----:B------:R-:W-:Y:S05]  /*24d40*/  @P1 BRA `(.L_x_565) ;  /* 0xfffffff400401947 */ /* 0x000fea000383ffff */
[----:B------:R-:W-:Y:S05]  /*24d50*/  BSYNC B0 ;  /* 0x0000000000007941 */ /* 0x000fea0003800000 */
.L_x_553:
[----:B------:R-:W-:-:S03]  /*24d60*/  UMOV UR5, 0xffffffff ;  /* 0xffffffff00057882 */ /* 0x000fc60000000000 */
[----:B------:R-:W-:Y:S05]  /*24d70*/  BRA.DIV UR5, `(.L_x_566) ;  /* 0x0000000605047947 */ /* 0x000fea000b800000 */
[----:B------:R-:W-:-:S13]  /*24d80*/  ELECT P0, URZ, PT ;  /* 0x00000000003f782f */ /* 0x000fda0003800000 */
.L_x_579:
[----:B------:R-:W-:Y:S04]  /*24d90*/  BSSY B0, `(.L_x_567) ;  /* 0x0000023000007945 */ /* 0x000fe80003800000 */
[----:B------:R-:W-:Y:S05]  /*24da0*/  @!P0 BRA `(.L_x_568) ;  /* 0x0000000000848947 */ /* 0x000fea0003800000 */
[----:B------:R-:W-:-:S04]  /*24db0*/  ULOP3.LUT UR5, UR13, 0x2, URZ, 0xfc, !UPT ;  /* 0x000000020d057892 */ /* 0x000fc8000f8efc3f */
[----:B------:R-:W-:-:S06]  /*24dc0*/  UISETP.NE.AND UP0, UPT, UR5, 0x3, UPT ;  /* 0x000000030500788c */ /* 0x000fcc000bf05270 */
[----:B------:R-:W-:-:S13]  /*24dd0*/  PLOP3.LUT P0, PT, PT, PT, UP0, 0x80, 0x0 ;  /* 0x000000000000781c */ /* 0x000fda0003f0f008 */
[----:B------:R-:W-:Y:S05]  /*24de0*/  @!P0 BRA `(.L_x_569) ;  /* 0x0000000000048947 */ /* 0x000fea0003800000 */
[----:B------:R-:W-:Y:S01]  /*24df0*/  BPT.TRAP 0x1 ;  /* 0x000000040000795c */ /* 0x000fe20000300000 */
.L_x_569:
[----:B------:R-:W0:Y:S01]  /*24e00*/  S2R R3, SR_CgaCtaId ;  /* 0x0000000000037919 */ /* 0x000e220000008800 */
[----:B------:R-:W-:Y:S02]  /*24e10*/  MOV R0, 0x400 ;  /* 0x0000040000007802 */ /* 0x000fe40000000f00 */
[----:B------:R-:W-:Y:S02]  /*24e20*/  SHF.L.U32 R2, R6, 0x1f, RZ ;  /* 0x0000001f06027819 */ /* 0x000fe400000006ff */
[----:B0-----:R-:W-:-:S05]  /*24e30*/  LEA R0, R3, R0, 0x18 ;  /* 0x0000000003007211 */ /* 0x001fca00078ec0ff */
[----:B------:R-:W-:-:S04]  /*24e40*/  VIADD R0, R0, 0x18 ;  /* 0x0000001800007836 */ /* 0x000fc80000000000 */
[----:B------:R-:W-:-:S04]  /*24e50*/  IMAD R3, R7, 0x8, R0 ;  /* 0x0000000807037824 */ /* 0x000fc800078e0200 */
[----:B------:R-:W0:Y:S02]  /*24e60*/  SYNCS.PHASECHK.TRANS64.TRYWAIT P0, [R3+URZ], R2 ;  /* 0x00000002030075a7 */ /* 0x000e24000800017f */
[----:B0-----:R-:W-:Y:S05]  /*24e70*/  @!P0 BRA `(.L_x_570) ;  /* 0x0000000000e88947 */ /* 0x001fea0003800000 */
.L_x_580:
[----:B------:R-:W-:-:S05]  /*24e80*/  VIADD R7, R7, 0x1 ;  /* 0x0000000107077836 */ /* 0x000fca0000000000 */
[----:B------:R-:W-:-:S04]  /*24e90*/  ISETP.NE.AND P0, PT, R7, 0x3, PT ;  /* 0x000000030700780c */ /* 0x000fc80003f05270 */
[----:B0-----:R-:W-:Y:S02]  /*24ea0*/  SEL R3, RZ, 0x1, P0 ;  /* 0x00000001ff037807 */ /* 0x001fe40000000000 */
[----:B------:R-:W-:Y:S02]  /*24eb0*/  SEL R7, R7, RZ, P0 ;  /* 0x000000ff07077207 */ /* 0x000fe40000000000 */
[----:B------:R-:W-:-:S03]  /*24ec0*/  LOP3.LUT R5, R6, R3, RZ, 0x3c, !PT ;  /* 0x0000000306057212 */ /* 0x000fc600078e3cff */
[----:B------:R-:W-:Y:S01]  /*24ed0*/  IMAD R3, R7, 0x8, R0 ;  /* 0x0000000807037824 */ /* 0x000fe200078e0200 */
[----:B------:R-:W-:-:S04]  /*24ee0*/  SHF.L.U32 R2, R5, 0x1f, RZ ;  /* 0x0000001f05027819 */ /* 0x000fc800000006ff */
[----:B------:R-:W0:Y:S02]  /*24ef0*/  SYNCS.PHASECHK.TRANS64.TRYWAIT P0, [R3+URZ], R2 ;  /* 0x00000002030075a7 */ /* 0x000e24000800017f */
[----:B0-----:R-:W-:Y:S05]  /*24f00*/  @!P0 BRA `(.L_x_571) ;  /* 0x0000000000d88947 */ /* 0x001fea0003800000 */
.L_x_581:
[----:B0-----:R-:W-:-:S05]  /*24f10*/  VIADD R2, R7, 0x1 ;  /* 0x0000000107027836 */ /* 0x001fca0000000000 */
[----:B------:R-:W-:-:S04]  /*24f20*/  ISETP.NE.AND P0, PT, R2, 0x3, PT ;  /* 0x000000030200780c */ /* 0x000fc80003f05270 */
[----:B------:R-:W-:Y:S02]  /*24f30*/  SEL R4, RZ, 0x1, P0 ;  /* 0x00000001ff047807 */ /* 0x000fe40000000000 */
[----:B------:R-:W-:Y:S02]  /*24f40*/  SEL R3, R2, RZ, P0 ;  /* 0x000000ff02037207 */ /* 0x000fe40000000000 */
[----:B------:R-:W-:-:S03]  /*24f50*/  LOP3.LUT R4, R5, R4, RZ, 0x3c, !PT ;  /* 0x0000000405047212 */ /* 0x000fc600078e3cff */
[----:B------:R-:W-:Y:S01]  /*24f60*/  IMAD R3, R3, 0x8, R0 ;  /* 0x0000000803037824 */ /* 0x000fe200078e0200 */
[----:B------:R-:W-:-:S07]  /*24f70*/  SHF.L.U32 R0, R4, 0x1f, RZ ;  /* 0x0000001f04007819 */ /* 0x000fce00000006ff */
.L_x_572:
[----:B0-----:R0:W1:Y:S02]  /*24f80*/  SYNCS.PHASECHK.TRANS64.TRYWAIT P0, [R3+URZ], R0 ;  /* 0x00000000030075a7 */ /* 0x001064000800017f */
[----:B-1----:R-:W-:Y:S05]  /*24f90*/  @!P0 NANOSLEEP.SYNCS 0x989680 ;  /* 0x009896800000895d */ /* 0x002fea0003900000 */
[----:B------:R-:W1:Y:S02]  /*24fa0*/  @!P0 SYNCS.PHASECHK.TRANS64 P0, [R3+URZ], R0 ;  /* 0x00000000030085a7 */ /* 0x000e64000800007f */
[----:B-1----:R-:W-:Y:S05]  /*24fb0*/  @!P0 BRA `(.L_x_572) ;  /* 0xfffffffc00f08947 */ /* 0x002fea000383ffff */
.L_x_568:
[----:B------:R-:W-:Y:S05]  /*24fc0*/  BSYNC B0 ;  /* 0x0000000000007941 */ /* 0x000fea0003800000 */
.L_x_567:
[----:B------:R-:W-:Y:S05]  /*24fd0*/  EXIT ;  /* 0x000000000000794d */ /* 0x000fea0003800000 */
.L_x_17:
[----:B-1----:R-:W-:-:S04]  /*24fe0*/  IMAD.U32 R3, RZ, RZ, UR6 ;  /* 0x00000006ff037e24 */ /* 0x002fc8000f8e00ff */
[----:B------:R1:W3:Y:S03]  /*24ff0*/  SYNCS.PHASECHK.TRANS64.TRYWAIT P0, [R3+URZ], R0 ;  /* 0x00000000030075a7 */ /* 0x0002e6000800017f */
[----:B---3--:R-:W-:Y:S05]  /*25000*/  @!P0 NANOSLEEP.SYNCS 0x989680 ;  /* 0x009896800000895d */ /* 0x008fea0003900000 */
[----:B------:R-:W3:Y:S02]  /*25010*/  @!P0 SYNCS.PHASECHK.TRANS64 P0, [R3+URZ], R0 ;  /* 0x00000000030085a7 */ /* 0x000ee4000800007f */
[----:B---3--:R-:W-:Y:S05]  /*25020*/  @!P0 BRA `(.L_x_17) ;  /* 0xfffffffc00ec8947 */ /* 0x008fea000383ffff */
[----:B------:R-:W-:Y:S05]  /*25030*/  BRA `(.L_x_16) ;  /* 0xfffffdd800b07947 */ /* 0x000fea000383ffff */
.L_x_23:
[----:B-----5:R1:W-:Y:S02]  /*25040*/  STL [R1+0x46c], R0 ;  /* 0x00046c0001007387 */ /* 0x0203e40000100800 */
[----:B-1----:R-:W-:-:S04]  /*25050*/  IMAD.U32 R0, RZ, RZ, UR16 ;  /* 0x00000010ff007e24 */ /* 0x002fc8000f8e00ff */
[----:B------:R1:W3:Y:S03]  /*25060*/  SYNCS.PHASECHK.TRANS64.TRYWAIT P0, [R0+URZ], R2 ;  /* 0x00000002000075a7 */ /* 0x0002e6000800017f */
[----:B---3--:R-:W-:Y:S05]  /*25070*/  @!P0 NANOSLEEP.SYNCS 0x989680 ;  /* 0x009896800000895d */ /* 0x008fea0003900000 */
[----:B------:R1:W3:Y:S02]  /*25080*/  @!P0 SYNCS.PHASECHK.TRANS64 P0, [R0+URZ], R2 ;  /* 0x00000002000085a7 */ /* 0x0002e4000800007f */
[----:B-1----:R1:W5:Y:S02]  /*25090*/  LDL.LU R0, [R1+0x46c] ;  /* 0x00046c0001007983 */ /* 0x0023640000300800 */
[----:B-1-3--:R-:W-:Y:S05]  /*250a0*/  @!P0 BRA `(.L_x_23) ;  /* 0xfffffffc00e48947 */ /* 0x00afea000383ffff */
[----:B------:R-:W-:Y:S05]  /*250b0*/  BRA `(.L_x_22) ;  /* 0xfffffe1c007c7947 */ /* 0x000fea000383ffff */
.L_x_554:
[----:B------:R-:W-:Y:S01]  /*250c0*/  BSSY B1, `(.L_x_573) ;  /* 0x0000006000017945 */ /* 0x000fe20003800000 */
[----:B------:R-:W-:-:S07]  /*250d0*/  IMAD.MOV.U32 R2, RZ, RZ, -0x1 ;  /* 0xffffffffff027424 */ /* 0x000fce00078e00ff */
[----:B------:R-:W-:Y:S05]  /*250e0*/  WARPSYNC.COLLECTIVE R2, `(.L_x_574) ;  /* 0x00000000020c7348 */ /* 0x000fea0003c00000 */
[----:B------:R-:W-:Y:S02]  /*250f0*/  ELECT P1, UR62, PT ;  /* 0x00000000003e782f */ /* 0x000fe40003820000 */
[----:B------:R-:W-:Y:S01]  /*25100*/  MOV R2, UR62 ;  /* 0x0000003e00027c02 */ /* 0x000fe20008000f00 */
[----:B------:R-:W-:Y:S10]  /*25110*/  ENDCOLLECTIVE ;  /* 0x000000000000791b */ /* 0x000ff40003800000 */
.L_x_574:
[----:B------:R-:W-:Y:S05]  /*25120*/  BSYNC B1 ;  /* 0x0000000000017941 */ /* 0x000fea0003800000 */
.L_x_573:
[----:B------:R-:W-:Y:S05]  /*25130*/  BRA `(.L_x_575) ;  /* 0xfffffff000507947 */ /* 0x000fea000383ffff */
.L_x_557:
[----:B-1----:R1:W2:Y:S02]  /*25140*/  SYNCS.PHASECHK.TRANS64.TRYWAIT P1, [R16+URZ+0x18], R11 ;  /* 0x0000180b100075a7 */ /* 0x0022a4000802017f */
[----:B--2---:R-:W-:Y:S05]  /*25150*/  @!P1 NANOSLEEP.SYNCS 0x989680 ;  /* 0x009896800000995d */ /* 0x004fea0003900000 */
[----:B------:R-:W2:Y:S02]  /*25160*/  @!P1 SYNCS.PHASECHK.TRANS64 P1, [R16+URZ+0x18], R11 ;  /* 0x0000180b100095a7 */ /* 0x000ea4000802007f */
[----:B--2---:R-:W-:Y:S05]  /*25170*/  @!P1 BRA `(.L_x_557) ;  /* 0xfffffffc00f09947 */ /* 0x004fea000383ffff */
[----:B------:R-:W-:Y:S05]  /*25180*/  BRA `(.L_x_576) ;  /* 0xfffffff000847947 */ /* 0x000fea000383ffff */
.L_x_566:
[----:B------:R-:W-:Y:S01]  /*25190*/  BSSY B0, `(.L_x_577) ;  /* 0x0000006000007945 */ /* 0x000fe20003800000 */
[----:B------:R-:W-:-:S07]  /*251a0*/  IMAD.MOV.U32 R2, RZ, RZ, -0x1 ;  /* 0xffffffffff027424 */ /* 0x000fce00078e00ff */
[----:B------:R-:W-:Y:S05]  /*251b0*/  WARPSYNC.COLLECTIVE R2, `(.L_x_578) ;  /* 0x00000000020c7348 */ /* 0x000fea0003c00000 */
[----:B------:R-:W-:Y:S02]  /*251c0*/  ELECT P1, UR62, PT ;  /* 0x00000000003e782f */ /* 0x000fe40003820000 */
[----:B------:R-:W-:Y:S01]  /*251d0*/  MOV R2, UR62 ;  /* 0x0000003e00027c02 */ /* 0x000fe20008000f00 */
[----:B------:R-:W-:Y:S10]  /*251e0*/  ENDCOLLECTIVE ;  /* 0x000000000000791b */ /* 0x000ff40003800000 */
.L_x_578:
[----:B------:R-:W-:Y:S05]  /*251f0*/  BSYNC B0 ;  /* 0x0000000000007941 */ /* 0x000fea0003800000 */
.L_x_577:
[----:B------:R-:W-:Y:S01]  /*25200*/  PLOP3.LUT P0, PT, P1, PT, PT, 0x80, 0x0 ;  /* 0x000000000000781c */ /* 0x000fe20000f0f070 */
[----:B------:R-:W-:-:S12]  /*25210*/  BRA `(.L_x_579) ;  /* 0xfffffff800dc7947 */ /* 0x000fd8000383ffff */
.L_x_570:
[----:B0-----:R0:W1:Y:S02]  /*25220*/  SYNCS.PHASECHK.TRANS64.TRYWAIT P0, [R3+URZ], R2 ;  /* 0x00000002030075a7 */ /* 0x001064000800017f */
[----:B-1----:R-:W-:Y:S05]  /*25230*/  @!P0 NANOSLEEP.SYNCS 0x989680 ;  /* 0x009896800000895d */ /* 0x002fea0003900000 */
[----:B------:R-:W1:Y:S02]  /*25240*/  @!P0 SYNCS.PHASECHK.TRANS64 P0, [R3+URZ], R2 ;  /* 0x00000002030085a7 */ /* 0x000e64000800007f */
[----:B-1----:R-:W-:Y:S05]  /*25250*/  @!P0 BRA `(.L_x_570) ;  /* 0xfffffffc00f08947 */ /* 0x002fea000383ffff */
[----:B------:R-:W-:Y:S05]  /*25260*/  BRA `(.L_x_580) ;  /* 0xfffffffc00047947 */ /* 0x000fea000383ffff */
.L_x_571:
[----:B0-----:R0:W1:Y:S02]  /*25270*/  SYNCS.PHASECHK.TRANS64.TRYWAIT P0, [R3+URZ], R2 ;  /* 0x00000002030075a7 */ /* 0x001064000800017f */
[----:B-1----:R-:W-:Y:S05]  /*25280*/  @!P0 NANOSLEEP.SYNCS 0x989680 ;  /* 0x009896800000895d */ /* 0x002fea0003900000 */
[----:B------:R-:W1:Y:S02]  /*25290*/  @!P0 SYNCS.PHASECHK.TRANS64 P0, [R3+URZ], R2 ;  /* 0x00000002030085a7 */ /* 0x000e64000800007f */
[----:B-1----:R-:W-:Y:S05]  /*252a0*/  @!P0 BRA `(.L_x_571) ;  /* 0xfffffffc00f08947 */ /* 0x002fea000383ffff */
[----:B------:R-:W-:Y:S05]  /*252b0*/  BRA `(.L_x_581) ;  /* 0xfffffffc00147947 */ /* 0x000fea000383ffff */
.L_x_582:
[----:B------:R-:W-:-:S00]  /*252c0*/  BRA `(.L_x_582) ;  /* 0xfffffffc00fc7947 */ /* 0x000fc0000383ffff */
[----:B------:R-:W-:-:S00]  /*252d0*/  NOP ;  /* 0x0000000000007918 */ /* 0x000fc00000000000 */
        /* <DEDUP_REMOVED lines=10> */
.L_x_583:


//--------------------- .nv.shared._ZN7cutlass13device_kernelINS_4gemm6kernel13GemmUniversalIN4cute5tupleIJiiiiEEENS1_10collective13CollectiveMmaINS1_37MainloopSm90TmaGmmaWarpSpecializedFP8ILi3ENS5_IJNS4_1CILi1EEESB_SB_EEENS1_35KernelTmaWarpSpecializedCooperativeEEENS5_IJNSA_ILi256EEESF_NSA_ILi64EEEEEENS_12float_e5m2_tENS5_IJlSB_lEEESI_SJ_NS4_8TiledMMAINS4_8MMA_AtomIJNS4_4SM904GMMA31MMA_64x256x32_F32E5M2E5M2_SS_TNILNSN_7ScaleInE1ELSP_1EEEEEENS4_6LayoutINS5_IJNSA_ILi2EEESB_SB_EEENS5_IJSB_NSA_ILi0EEESV_EEEEENS5_IJNS4_10UnderscoreESY_SY_EEEEENS4_13SM90_TMA_LOADENS4_14ComposedLayoutINS4_7SwizzleILi2ELi4ELi3EEENS4_18smem_ptr_flag_bitsILi8EEENSS_INS5_IJNSA_ILi8EEESG_EEENS5_IJSG_SB_EEEEEEEvNS4_8identityES11_S1B_vS1C_EENS_8epilogue10collective6detail29Sm90TmaWarpSpecializedAdapterINS1F_15DefaultEpilogueISI_SJ_SJ_NS1E_6thread17LinearCombinationISI_Li1EffLNS1J_9ScaleType4KindE0ELNS_15FloatRoundStyleE2ESI_EENS1_15EpilogueDefaultEEEEEvvEEEEvNT_6ParamsE --------------------------
	.section	.nv.shared._ZN7cutlass13device_kernelINS_4gemm6kernel13GemmUniversalIN4cute5tupleIJiiiiEEENS1_10collective13CollectiveMmaINS1_37MainloopSm90TmaGmmaWarpSpecializedFP8ILi3ENS5_IJNS4_1CILi1EEESB_SB_EEENS1_35KernelTmaWarpSpecializedCooperativeEEENS5_IJNSA_ILi256EEESF_NSA_ILi64EEEEEENS_12float_e5m2_tENS5_IJlSB_lEEESI_SJ_NS4_8TiledMMAINS4_8MMA_AtomIJNS4_4SM904GMMA31MMA_64x256x32_F32E5M2E5M2_SS_TNILNSN_7ScaleInE1ELSP_1EEEEEENS4_6LayoutINS5_IJNSA_ILi2EEESB_SB_EEENS5_IJSB_NSA_ILi0EEESV_EEEEENS5_IJNS4_10UnderscoreESY_SY_EEEEENS4_13SM90_TMA_LOADENS4_14ComposedLayoutINS4_7SwizzleILi2ELi4ELi3EEENS4_18smem_ptr_flag_bitsILi8EEENSS_INS5_IJNSA_ILi8EEESG_EEENS5_IJSG_SB_EEEEEEEvNS4_8identityES11_S1B_vS1C_EENS_8epilogue10collective6detail29Sm90TmaWarpSpecializedAdapterINS1F_15DefaultEpilogueISI_SJ_SJ_NS1E_6thread17LinearCombinationISI_Li1EffLNS1J_9ScaleType4KindE0ELNS_15FloatRoundStyleE2ESI_EENS1_15EpilogueDefaultEEEEEvvEEEEvNT_6ParamsE,"aw",@nobits
	.sectionflags	@""
	.align	16
	.zero		1024


//--------------------- .nv.shared.reserved.0     --------------------------
	.section	.nv.shared.reserved.0,"aw",@nobits
	.weak		__nv_reservedSMEM_offset_0_alias
	.size		__nv_reservedSMEM_offset_0_alias, 0, 0
	.other		__nv_reservedSMEM_offset_0_alias,@"STO_CUDA_RESERVED_SHARED STV_DEFAULT"
__nv_reservedSMEM_offset_0_alias:
	.zero		0


//--------------------- .nv.global                --------------------------
	.section	.nv.global,"aw",@nobits
.nv.global:
	.type		_ZN39_INTERNAL_d8848aba_4_k_cu_d20cab50_45324cute1_E,@object
	.size		_ZN39_INTERNAL_d8848aba_4_k_cu_d20cab50_45324cute1_E,(_ZN39_INTERNAL_d8848aba_4_k_cu_d20cab50_45324cuda3std3__45__cpo6cbeginE - _ZN39_INTERNAL_d8848aba_4_k_cu_d20cab50_45324cute1_E)
_ZN39_INTERNAL_d8848aba_4_k_cu_d20cab50_45324cute1_E:
	.zero		1
	.type		_ZN39_INTERNAL_d8848aba_4_k_cu_d20cab50_45324cuda3std3__45__cpo6cbeginE,@object
	.size		_ZN39_INTERNAL_d8848aba_4_k_cu_d20cab50_45324cuda3std3__45__cpo6cbeginE,(_ZN39_INTERNAL_d8848aba_4_k_cu_d20cab50_45324cuda3std3__48in_placeE - _ZN39_INTERNAL_d8848aba_4_k_cu_d20cab50_45324cuda3std3__45__cpo6cbeginE)
_ZN39_INTERNAL_d8848aba_4_k_cu_d20cab50_45324cuda3std3__45__cpo6cbeginE:
	.zero		1
	.type		_ZN39_INTERNAL_d8848aba_4_k_cu_d20cab50_45324cuda3std3__48in_placeE,@object
	.size		_ZN39_INTERNAL_d8848aba_4_k_cu_d20cab50_45324cuda3std3__48in_placeE,(_ZN39_INTERNAL_d8848aba_4_k_cu_d20cab50_45324cuda3std6ranges3__45__cpo9iter_moveE - _ZN39_INTERNAL_d8848aba_4_k_cu_d20cab50_45324cuda3std3__48in_placeE)
_ZN39_INTERNAL_d8848aba_4_k_cu_d20cab50_45324cuda3std3__48in_placeE:
	.zero		1
	.type		_ZN39_INTERNAL_d8848aba_4_k_cu_d20cab50_45324cuda3std6ranges3__45__cpo9iter_moveE,@object
	.size		_ZN39_INTERNAL_d8848aba_4_k_cu_d20cab50_45324cuda3std6ranges3__45__cpo9iter_moveE,(_ZN39_INTERNAL_d8848aba_4_k_cu_d20cab50_45324cuda3std3__45__cpo5beginE - _ZN39_INTERNAL_d8848aba_4_k_cu_d20cab50_45324cuda3std6ranges3__45__cpo9iter_moveE)
_ZN39_INTERNAL_d8848aba_4_k_cu_d20cab50_45324cuda3std6ranges3__45__cpo9iter_moveE:
	.zero		1
	.type		_ZN39_INTERNAL_d8848aba_4_k_cu_d20cab50_45324cuda3std3__45__cpo5beginE,@object
	.size		_ZN39_INTERNAL_d8848aba_4_k_cu_d20cab50_45324cuda3std3__45__cpo5beginE,(_ZN39_INTERNAL_d8848aba_4_k_cu_d20cab50_45324cuda3std3__441_GLOBAL__N__d8848aba_4_k_cu_d20cab50_45326ignoreE - _ZN39_INTERNAL_d8848aba_4_k_cu_d20cab50_45324cuda3std3__45__cpo5beginE)
_ZN39_INTERNAL_d8848aba_4_k_cu_d20cab50_45324cuda3std3__45__cpo5beginE:
	.zero		1
	.type		_ZN39_INTERNAL_d8848aba_4_k_cu_d20cab50_45324cuda3std3__441_GLOBAL__N__d8848aba_4_k_cu_d20cab50_45326ignoreE,@object
	.size		_ZN39_INTERNAL_d8848aba_4_k_cu_d20cab50_45324cuda3std3__441_GLOBAL__N__d8848aba_4_k_cu_d20cab50_45326ignoreE,(_ZN39_INTERNAL_d8848aba_4_k_cu_d20cab50_45324cute7productE - _ZN39_INTERNAL_d8848aba_4_k_cu_d20cab50_45324cuda3std3__441_GLOBAL__N__d8848aba_4_k_cu_d20cab50_45326ignoreE)
_ZN39_INTERNAL_d8848aba_4_k_cu_d20cab50_45324cuda3std3__441_GLOBAL__N__d8848aba_4_k_cu_d20cab50_45326ignoreE:
	.zero		1
	.type		_ZN39_INTERNAL_d8848aba_4_k_cu_d20cab50_45324cute7productE,@object
	.size		_ZN39_INTERNAL_d8848aba_4_k_cu_d20cab50_45324cute7productE,(_ZN39_INTERNAL_d8848aba_4_k_cu_d20cab50_45324cuda3std3__45__cpo3endE - _ZN39_INTERNAL_d8848aba_4_k_cu_d20cab50_45324cute7productE)
_ZN39_INTERNAL_d8848aba_4_k_cu_d20cab50_45324cute7productE:
	.zero		1
	.type		_ZN39_INTERNAL_d8848aba_4_k_cu_d20cab50_45324cuda3std3__45__cpo3endE,@object
	.size		_ZN39_INTERNAL_d8848aba_4_k_cu_d20cab50_45324cuda3std3__45__cpo3endE,(_ZN39_INTERNAL_d8848aba_4_k_cu_d20cab50_45324cuda3std3__419piecewise_constructE - _ZN39_INTERNAL_d8848aba_4_k_cu_d20cab50_45324cuda3std3__45__cpo3endE)
_ZN39_INTERNAL_d8848aba_4_k_cu_d20cab50_45324cuda3std3__45__cpo3endE:
	.zero		1
	.type		_ZN39_INTERNAL_d8848aba_4_k_cu_d20cab50_45324cuda3std3__419piecewise_constructE,@object
	.size		_ZN39_INTERNAL_d8848aba_4_k_cu_d20cab50_45324cuda3std3__419piecewise_constructE,(_ZN39_INTERNAL_d8848aba_4_k_cu_d20cab50_45324cuda3std3__45__cpo4cendE - _ZN39_INTERNAL_d8848aba_4_k_cu_d20cab50_45324cuda3std3__419piecewise_constructE)
_ZN39_INTERNAL_d8848aba_4_k_cu_d20cab50_45324cuda3std3__419piecewise_constructE:
	.zero		1
	.type		_ZN39_INTERNAL_d8848aba_4_k_cu_d20cab50_45324cuda3std3__45__cpo4cendE,@object
	.size		_ZN39_INTERNAL_d8848aba_4_k_cu_d20cab50_45324cuda3std3__45__cpo4cendE,(_ZN39_INTERNAL_d8848aba_4_k_cu_d20cab50_45324cuda3std6ranges3__45__cpo4swapE - _ZN39_INTERNAL_d8848aba_4_k_cu_d20cab50_45324cuda3std3__45__cpo4cendE)
_ZN39_INTERNAL_d8848aba_4_k_cu_d20cab50_45324cuda3std3__45__cpo4cendE:
	.zero		1
	.type		_ZN39_INTERNAL_d8848aba_4_k_cu_d20cab50_45324cuda3std6ranges3__45__cpo4swapE,@object
	.size		_ZN39_INTERNAL_d8848aba_4_k_cu_d20cab50_45324cuda3std6ranges3__45__cpo4swapE,(.L_7 - _ZN39_INTERNAL_d8848aba_4_k_cu_d20cab50_45324cuda3std6ranges3__45__cpo4swapE)
_ZN39_INTERNAL_d8848aba_4_k_cu_d20cab50_45324cuda3std6ranges3__45__cpo4swapE:
	.zero		1
.L_7:


//--------------------- .nv.constant0._ZN7cutlass13device_kernelINS_4gemm6kernel13GemmUniversalIN4cute5tupleIJiiiiEEENS1_10collective13CollectiveMmaINS1_37MainloopSm90TmaGmmaWarpSpecializedFP8ILi3ENS5_IJNS4_1CILi1EEESB_SB_EEENS1_35KernelTmaWarpSpecializedCooperativeEEENS5_IJNSA_ILi256EEESF_NSA_ILi64EEEEEENS_12float_e5m2_tENS5_IJlSB_lEEESI_SJ_NS4_8TiledMMAINS4_8MMA_AtomIJNS4_4SM904GMMA31MMA_64x256x32_F32E5M2E5M2_SS_TNILNSN_7ScaleInE1ELSP_1EEEEEENS4_6LayoutINS5_IJNSA_ILi2EEESB_SB_EEENS5_IJSB_NSA_ILi0EEESV_EEEEENS5_IJNS4_10UnderscoreESY_SY_EEEEENS4_13SM90_TMA_LOADENS4_14ComposedLayoutINS4_7SwizzleILi2ELi4ELi3EEENS4_18smem_ptr_flag_bitsILi8EEENSS_INS5_IJNSA_ILi8EEESG_EEENS5_IJSG_SB_EEEEEEEvNS4_8identityES11_S1B_vS1C_EENS_8epilogue10collective6detail29Sm90TmaWarpSpecializedAdapterINS1F_15DefaultEpilogueISI_SJ_SJ_NS1E_6thread17LinearCombinationISI_Li1EffLNS1J_9ScaleType4KindE0ELNS_15FloatRoundStyleE2ESI_EENS1_15EpilogueDefaultEEEEEvvEEEEvNT_6ParamsE --------------------------
	.section	.nv.constant0._ZN7cutlass13device_kernelINS_4gemm6kernel13GemmUniversalIN4cute5tupleIJiiiiEEENS1_10collective13CollectiveMmaINS1_37MainloopSm90TmaGmmaWarpSpecializedFP8ILi3ENS5_IJNS4_1CILi1EEESB_SB_EEENS1_35KernelTmaWarpSpecializedCooperativeEEENS5_IJNSA_ILi256EEESF_NSA_ILi64EEEEEENS_12float_e5m2_tENS5_IJlSB_lEEESI_SJ_NS4_8TiledMMAINS4_8MMA_AtomIJNS4_4SM904GMMA31MMA_64x256x32_F32E5M2E5M2_SS_TNILNSN_7ScaleInE1ELSP_1EEEEEENS4_6LayoutINS5_IJNSA_ILi2EEESB_SB_EEENS5_IJSB_NSA_ILi0EEESV_EEEEENS5_IJNS4_10UnderscoreESY_SY_EEEEENS4_13SM90_TMA_LOADENS4_14ComposedLayoutINS4_7SwizzleILi2ELi4ELi3EEENS4_18smem_ptr_flag_bitsILi8EEENSS_INS5_IJNSA_ILi8EEESG_EEENS5_IJSG_SB_EEEEEEEvNS4_8identityES11_S1B_vS1C_EENS_8epilogue10collective6detail29Sm90TmaWarpSpecializedAdapterINS1F_15DefaultEpilogueISI_SJ_SJ_NS1E_6thread17LinearCombinationISI_Li1EffLNS1J_9ScaleType4KindE0ELNS_15FloatRoundStyleE2ESI_EENS1_15EpilogueDefaultEEEEEvvEEEEvNT_6ParamsE,"a",@progbits
	.sectionflags	@""
	.align	4
.nv.constant0._ZN7cutlass13device_kernelINS_4gemm6kernel13GemmUniversalIN4cute5tupleIJiiiiEEENS1_10collective13CollectiveMmaINS1_37MainloopSm90TmaGmmaWarpSpecializedFP8ILi3ENS5_IJNS4_1CILi1EEESB_SB_EEENS1_35KernelTmaWarpSpecializedCooperativeEEENS5_IJNSA_ILi256EEESF_NSA_ILi64EEEEEENS_12float_e5m2_tENS5_IJlSB_lEEESI_SJ_NS4_8TiledMMAINS4_8MMA_AtomIJNS4_4SM904GMMA31MMA_64x256x32_F32E5M2E5M2_SS_TNILNSN_7ScaleInE1ELSP_1EEEEEENS4_6LayoutINS5_IJNSA_ILi2EEESB_SB_EEENS5_IJSB_NSA_ILi0EEESV_EEEEENS5_IJNS4_10UnderscoreESY_SY_EEEEENS4_13SM90_TMA_LOADENS4_14ComposedLayoutINS4_7SwizzleILi2ELi4ELi3EEENS4_18smem_ptr_flag_bitsILi8EEENSS_INS5_IJNSA_ILi8EEESG_EEENS5_IJSG_SB_EEEEEEEvNS4_8identityES11_S1B_vS1C_EENS_8epilogue10collective6detail29Sm90TmaWarpSpecializedAdapterINS1F_15DefaultEpilogueISI_SJ_SJ_NS1E_6thread17LinearCombinationISI_Li1EffLNS1J_9ScaleType4KindE0ELNS_15FloatRoundStyleE2ESI_EENS1_15EpilogueDefaultEEEEEvvEEEEvNT_6ParamsE:
	.zero		1664


//--------------------- SYMBOLS --------------------------

	.type		.nv.reservedSmem.offset0,@object
	.size		.nv.reservedSmem.offset0,0x4
